	.target	sm_90a

	.elftype	@"ET_EXEC"


//--------------------- .note.nv.tkinfo           --------------------------
	.section	.note.nv.tkinfo,"",@"SHT_NOTE"
	.sectionflags	@"SHF_NOTE_NV_TKINFO"
	.tkinfo
        /*0018*/ 	.word	0x00000002
        /*0030*/ 	.string	""
        /*0030*/ 	.string	"ptxas"
        /*0030*/ 	.string	"Cuda compilation tools, release 13.0, V13.0.88"
        /*0030*/ 	.string	"Build cuda_13.0.r13.0/compiler.36424714_0"
        /*0030*/ 	.string	"-arch sm_90a -m 64 "



//--------------------- .note.nv.cuinfo           --------------------------
	.section	.note.nv.cuinfo,"",@"SHT_NOTE"
	.sectionflags	@"SHF_NOTE_NV_CUINFO"
        /*0018*/ 	.short	0x0002
        /*001a*/ 	.short	0x005a
        /*001c*/ 	.short	0x0082
	.zero		2


//--------------------- .nv.info                  --------------------------
	.section	.nv.info,"",@"SHT_CUDA_INFO"
	.align	4


	//----- nvinfo : EIATTR_REGCOUNT
	.align		4
        /*0000*/ 	.byte	0x04, 0x2f
        /*0002*/ 	.short	(.L_15 - .L_14)
	.align		4
.L_14:
        /*0004*/ 	.word	index@(_ZN7cutlass13device_kernelINS_4gemm6kernel13GemmUniversalIN4cute5tupleIJiiiiEEENS1_10collective13CollectiveMmaINS1_34MainloopSm90TmaGmmaWarpSpecializedILi4ENS5_IJNS4_1CILi1EEESB_SB_EEENS1_35KernelTmaWarpSpecializedCooperativeEEENS5_IJNSA_ILi128EEENSA_ILi256EEENSA_ILi64EEEEEENS_10tfloat32_tENS5_IJlSB_lEEESJ_SK_NS4_8TiledMMAINS4_8MMA_AtomIJNS4_4SM904GMMA30MMA_64x256x8_F32TF32TF32_SS_TNILNSO_7ScaleInE1ELSQ_1EEEEEENS4_6LayoutINS5_IJNSA_ILi2EEESB_SB_EEENS5_IJSB_NSA_ILi0EEESW_EEEEENS5_IJNS4_10UnderscoreESZ_SZ_EEEEENS4_13SM90_TMA_LOADENS4_14ComposedLayoutINS4_7SwizzleILi3ELi4ELi3EEENS4_18smem_ptr_flag_bitsILi32EEENST_INS5_IJNSA_ILi8EEENSA_ILi32EEEEEENS5_IJS19_SB_EEEEEEEvNS4_8identityES12_S1D_vS1E_EENS_8epilogue10collective6detail29Sm90TmaWarpSpecializedAdapterINS1H_15DefaultEpilogueISJ_SK_SK_NS1G_6thread17LinearCombinationISJ_Li1EffLNS1L_9ScaleType4KindE0ELNS_15FloatRoundStyleE2ESJ_EENS1_15EpilogueDefaultEEEEEvvEEEEvNT_6ParamsE)
        /*0008*/ 	.word	0x000000a8


	//----- nvinfo : EIATTR_FRAME_SIZE
	.align		4
.L_15:
        /*000c*/ 	.byte	0x04, 0x11
        /*000e*/ 	.short	(.L_17 - .L_16)
	.align		4
.L_16:
        /*0010*/ 	.word	index@(_ZN7cutlass13device_kernelINS_4gemm6kernel13GemmUniversalIN4cute5tupleIJiiiiEEENS1_10collective13CollectiveMmaINS1_34MainloopSm90TmaGmmaWarpSpecializedILi4ENS5_IJNS4_1CILi1EEESB_SB_EEENS1_35KernelTmaWarpSpecializedCooperativeEEENS5_IJNSA_ILi128EEENSA_ILi256EEENSA_ILi64EEEEEENS_10tfloat32_tENS5_IJlSB_lEEESJ_SK_NS4_8TiledMMAINS4_8MMA_AtomIJNS4_4SM904GMMA30MMA_64x256x8_F32TF32TF32_SS_TNILNSO_7ScaleInE1ELSQ_1EEEEEENS4_6LayoutINS5_IJNSA_ILi2EEESB_SB_EEENS5_IJSB_NSA_ILi0EEESW_EEEEENS5_IJNS4_10UnderscoreESZ_SZ_EEEEENS4_13SM90_TMA_LOADENS4_14ComposedLayoutINS4_7SwizzleILi3ELi4ELi3EEENS4_18smem_ptr_flag_bitsILi32EEENST_INS5_IJNSA_ILi8EEENSA_ILi32EEEEEENS5_IJS19_SB_EEEEEEEvNS4_8identityES12_S1D_vS1E_EENS_8epilogue10collective6detail29Sm90TmaWarpSpecializedAdapterINS1H_15DefaultEpilogueISJ_SK_SK_NS1G_6thread17LinearCombinationISJ_Li1EffLNS1L_9ScaleType4KindE0ELNS_15FloatRoundStyleE2ESJ_EENS1_15EpilogueDefaultEEEEEvvEEEEvNT_6ParamsE)
        /*0014*/ 	.word	0x00000000


	//----- nvinfo : EIATTR_MIN_STACK_SIZE
	.align		4
.L_17:
        /*0018*/ 	.byte	0x04, 0x12
        /*001a*/ 	.short	(.L_19 - .L_18)
	.align		4
.L_18:
        /*001c*/ 	.word	index@(_ZN7cutlass13device_kernelINS_4gemm6kernel13GemmUniversalIN4cute5tupleIJiiiiEEENS1_10collective13CollectiveMmaINS1_34MainloopSm90TmaGmmaWarpSpecializedILi4ENS5_IJNS4_1CILi1EEESB_SB_EEENS1_35KernelTmaWarpSpecializedCooperativeEEENS5_IJNSA_ILi128EEENSA_ILi256EEENSA_ILi64EEEEEENS_10tfloat32_tENS5_IJlSB_lEEESJ_SK_NS4_8TiledMMAINS4_8MMA_AtomIJNS4_4SM904GMMA30MMA_64x256x8_F32TF32TF32_SS_TNILNSO_7ScaleInE1ELSQ_1EEEEEENS4_6LayoutINS5_IJNSA_ILi2EEESB_SB_EEENS5_IJSB_NSA_ILi0EEESW_EEEEENS5_IJNS4_10UnderscoreESZ_SZ_EEEEENS4_13SM90_TMA_LOADENS4_14ComposedLayoutINS4_7SwizzleILi3ELi4ELi3EEENS4_18smem_ptr_flag_bitsILi32EEENST_INS5_IJNSA_ILi8EEENSA_ILi32EEEEEENS5_IJS19_SB_EEEEEEEvNS4_8identityES12_S1D_vS1E_EENS_8epilogue10collective6detail29Sm90TmaWarpSpecializedAdapterINS1H_15DefaultEpilogueISJ_SK_SK_NS1G_6thread17LinearCombinationISJ_Li1EffLNS1L_9ScaleType4KindE0ELNS_15FloatRoundStyleE2ESJ_EENS1_15EpilogueDefaultEEEEEvvEEEEvNT_6ParamsE)
        /*0020*/ 	.word	0x00000000
.L_19:


//--------------------- .nv.compat                --------------------------
	.section	.nv.compat,"",@"SHT_CUDA_COMPAT_INFO"
	.align	4
        /*0000*/ 	.byte	0x02, 0x09, 0x01, 0x00, 0x02, 0x02, 0x04, 0x00, 0x02, 0x05, 0x05, 0x00, 0x03, 0x07, 0x01, 0x01
        /*0010*/ 	.byte	0x02, 0x03, 0x01, 0x00, 0x02, 0x06, 0x01, 0x00, 0x04, 0x0b, 0x08, 0x00, 0x00, 0x00, 0x00, 0x00
        /*0020*/ 	.byte	0x00, 0x00, 0x00, 0x00


//--------------------- .nv.info._ZN7cutlass13device_kernelINS_4gemm6kernel13GemmUniversalIN4cute5tupleIJiiiiEEENS1_10collective13CollectiveMmaINS1_34MainloopSm90TmaGmmaWarpSpecializedILi4ENS5_IJNS4_1CILi1EEESB_SB_EEENS1_35KernelTmaWarpSpecializedCooperativeEEENS5_IJNSA_ILi128EEENSA_ILi256EEENSA_ILi64EEEEEENS_10tfloat32_tENS5_IJlSB_lEEESJ_SK_NS4_8TiledMMAINS4_8MMA_AtomIJNS4_4SM904GMMA30MMA_64x256x8_F32TF32TF32_SS_TNILNSO_7ScaleInE1ELSQ_1EEEEEENS4_6LayoutINS5_IJNSA_ILi2EEESB_SB_EEENS5_IJSB_NSA_ILi0EEESW_EEEEENS5_IJNS4_10UnderscoreESZ_SZ_EEEEENS4_13SM90_TMA_LOADENS4_14ComposedLayoutINS4_7SwizzleILi3ELi4ELi3EEENS4_18smem_ptr_flag_bitsILi32EEENST_INS5_IJNSA_ILi8EEENSA_ILi32EEEEEENS5_IJS19_SB_EEEEEEEvNS4_8identityES12_S1D_vS1E_EENS_8epilogue10collective6detail29Sm90TmaWarpSpecializedAdapterINS1H_15DefaultEpilogueISJ_SK_SK_NS1G_6thread17LinearCombinationISJ_Li1EffLNS1L_9ScaleType4KindE0ELNS_15FloatRoundStyleE2ESJ_EENS1_15EpilogueDefaultEEEEEvvEEEEvNT_6ParamsE --------------------------
	.section	.nv.info._ZN7cutlass13device_kernelINS_4gemm6kernel13GemmUniversalIN4cute5tupleIJiiiiEEENS1_10collective13CollectiveMmaINS1_34MainloopSm90TmaGmmaWarpSpecializedILi4ENS5_IJNS4_1CILi1EEESB_SB_EEENS1_35KernelTmaWarpSpecializedCooperativeEEENS5_IJNSA_ILi128EEENSA_ILi256EEENSA_ILi64EEEEEENS_10tfloat32_tENS5_IJlSB_lEEESJ_SK_NS4_8TiledMMAINS4_8MMA_AtomIJNS4_4SM904GMMA30MMA_64x256x8_F32TF32TF32_SS_TNILNSO_7ScaleInE1ELSQ_1EEEEEENS4_6LayoutINS5_IJNSA_ILi2EEESB_SB_EEENS5_IJSB_NSA_ILi0EEESW_EEEEENS5_IJNS4_10UnderscoreESZ_SZ_EEEEENS4_13SM90_TMA_LOADENS4_14ComposedLayoutINS4_7SwizzleILi3ELi4ELi3EEENS4_18smem_ptr_flag_bitsILi32EEENST_INS5_IJNSA_ILi8EEENSA_ILi32EEEEEENS5_IJS19_SB_EEEEEEEvNS4_8identityES12_S1D_vS1E_EENS_8epilogue10collective6detail29Sm90TmaWarpSpecializedAdapterINS1H_15DefaultEpilogueISJ_SK_SK_NS1G_6thread17LinearCombinationISJ_Li1EffLNS1L_9ScaleType4KindE0ELNS_15FloatRoundStyleE2ESJ_EENS1_15EpilogueDefaultEEEEEvvEEEEvNT_6ParamsE,"",@"SHT_CUDA_INFO"
	.sectionflags	@""
	.align	4


	//----- nvinfo : EIATTR_CUDA_API_VERSION
	.align		4
        /*0000*/ 	.byte	0x04, 0x37
        /*0002*/ 	.short	(.L_21 - .L_20)
.L_20:
        /*0004*/ 	.word	0x00000082


	//----- nvinfo : EIATTR_KPARAM_INFO
	.align		4
.L_21:
        /*0008*/ 	.byte	0x04, 0x17
        /*000a*/ 	.short	(.L_23 - .L_22)
.L_22:
        /*000c*/ 	.word	0x00000000
        /*0010*/ 	.short	0x0000
        /*0012*/ 	.short	0x0070
        /*0014*/ 	.byte	0x00, 0xf0, 0x01, 0x10


	//----- nvinfo : EIATTR_SPARSE_MMA_MASK
	.align		4
.L_23:
        /*0018*/ 	.byte	0x03, 0x50
        /*001a*/ 	.short	0x0000


	//----- nvinfo : EIATTR_MAXREG_COUNT
	.align		4
        /*001c*/ 	.byte	0x03, 0x1b
        /*001e*/ 	.short	0x00a8


	//----- nvinfo : EIATTR_NUM_BARRIERS
	.align		4
        /*0020*/ 	.byte	0x02, 0x4c
        /*0022*/ 	.byte	0x01
	.zero		1


	//----- nvinfo : EIATTR_EXTERNS
	.align		4
        /*0024*/ 	.byte	0x04, 0x0f
        /*0026*/ 	.short	(.L_25 - .L_24)


	//   ....[0]....
	.align		4
.L_24:
        /*0028*/ 	.word	index@(__assertfail)


	//----- nvinfo : EIATTR_MERCURY_ISA_VERSION
	.align		4
.L_25:
        /*002c*/ 	.byte	0x03, 0x5f
        /*002e*/ 	.short	0x0101


	//----- nvinfo : EIATTR_INT_WARP_WIDE_INSTR_OFFSETS
	.align		4
        /*0030*/ 	.byte	0x04, 0x31
        /*0032*/ 	.short	(.L_27 - .L_26)


	//   ....[0]....
.L_26:
        /*0034*/ 	.word	0x000003b0


	//   ....[1]....
        /*0038*/ 	.word	0x000003e0


	//   ....[2]....
        /*003c*/ 	.word	0x000004c0


	//----- nvinfo : EIATTR_COOP_GROUP_MASK_REGIDS
	.align		4
.L_27:
        /*0040*/ 	.byte	0x04, 0x29
        /*0042*/ 	.short	(.L_29 - .L_28)


	//   ....[0]....
.L_28:
        /*0044*/ 	.word	0xffffffff


	//   ....[1]....
        /*0048*/ 	.word	0xffffffff


	//   ....[2]....
        /*004c*/ 	.word	0xffffffff


	//   ....[3]....
        /*0050*/ 	.word	0xffffffff


	//   ....[4]....
        /*0054*/ 	.word	0xffffffff


	//----- nvinfo : EIATTR_COOP_GROUP_INSTR_OFFSETS
	.align		4
.L_29:
        /*0058*/ 	.byte	0x04, 0x28
        /*005a*/ 	.short	(.L_31 - .L_30)


	//   ....[0]....
.L_30:
        /*005c*/ 	.word	0x00000060


	//   ....[1]....
        /*0060*/ 	.word	0x00000070


	//   ....[2]....
        /*0064*/ 	.word	0x00000130


	//   ....[3]....
        /*0068*/ 	.word	0x000002c0


	//   ....[4]....
        /*006c*/ 	.word	0x00000f70


	//----- nvinfo : EIATTR_REG_RECONFIG
	.align		4
.L_31:
        /*0070*/ 	.byte	0x01, 0x54
	.zero		2


	//----- nvinfo : EIATTR_SYSCALL_OFFSETS
	.align		4
        /*0074*/ 	.byte	0x04, 0x46
        /*0076*/ 	.short	(.L_33 - .L_32)


	//   ....[0]....
.L_32:
        /*0078*/ 	.word	0x00001130


	//----- nvinfo : EIATTR_MBARRIER_INSTR_OFFSETS
	.align		4
.L_33:
        /*007c*/ 	.byte	0x04, 0x39
        /*007e*/ 	.short	(.L_35 - .L_34)


	//   ....[0]....
.L_34:
        /*0080*/ 	.word	0x00000230
        /*0084*/ 	.word	0x000000ff
        /*0088*/ 	.word	0x00000000
        /*008c*/ 	.short	0x0100
        /*008e*/ 	.byte	0x08
	.zero		1


	//   ....[1]....
        /*0090*/ 	.word	0x00000240
        /*0094*/ 	.word	0x000000ff
        /*0098*/ 	.word	0x00000020
        /*009c*/ 	.short	0x0100
        /*009e*/ 	.byte	0x08
	.zero		1


	//   ....[2]....
        /*00a0*/ 	.word	0x00000250
        /*00a4*/ 	.word	0x000000ff
        /*00a8*/ 	.word	0x00000008
        /*00ac*/ 	.short	0x0100
        /*00ae*/ 	.byte	0x08
	.zero		1


	//   ....[3]....
        /*00b0*/ 	.word	0x00000260
        /*00b4*/ 	.word	0x000000ff
        /*00b8*/ 	.word	0x00000028
        /*00bc*/ 	.short	0x0100
        /*00be*/ 	.byte	0x08
	.zero		1


	//   ....[4]....
        /*00c0*/ 	.word	0x00000270
        /*00c4*/ 	.word	0x000000ff
        /*00c8*/ 	.word	0x00000010
        /*00cc*/ 	.short	0x0100
        /*00ce*/ 	.byte	0x08
	.zero		1


	//   ....[5]....
        /*00d0*/ 	.word	0x00000280
        /*00d4*/ 	.word	0x000000ff
        /*00d8*/ 	.word	0x00000030
        /*00dc*/ 	.short	0x0100
        /*00de*/ 	.byte	0x08
	.zero		1


	//   ....[6]....
        /*00e0*/ 	.word	0x00000290
        /*00e4*/ 	.word	0x000000ff
        /*00e8*/ 	.word	0x00000018
        /*00ec*/ 	.short	0x0100
        /*00ee*/ 	.byte	0x08
	.zero		1


	//   ....[7]....
        /*00f0*/ 	.word	0x000002a0
        /*00f4*/ 	.word	0x000000ff
        /*00f8*/ 	.word	0x00000038
        /*00fc*/ 	.short	0x0100
        /*00fe*/ 	.byte	0x08
	.zero		1


	//   ....[8]....
        /*0100*/ 	.word	0x00000530
        /*0104*/ 	.word	0x000000ff
        /*0108*/ 	.word	0x00000050
        /*010c*/ 	.short	0x0100
        /*010e*/ 	.byte	0x06
	.zero		1


	//   ....[9]....
        /*0110*/ 	.word	0x00000590
        /*0114*/ 	.word	0x000000ff
        /*0118*/ 	.word	0x00000058
        /*011c*/ 	.short	0x0100
        /*011e*/ 	.byte	0x06
	.zero		1


	//   ....[10]....
        /*0120*/ 	.word	0x000011b0
        /*0124*/ 	.word	0x00000003
        /*0128*/ 	.word	0x00000000
        /*012c*/ 	.short	0x010a
        /*012e*/ 	.byte	0x3f
	.zero		1


	//   ....[11]....
        /*0130*/ 	.word	0x000011f0
        /*0134*/ 	.word	0x00000003
        /*0138*/ 	.word	0x00000000
        /*013c*/ 	.short	0x010a
        /*013e*/ 	.byte	0x3f
	.zero		1


	//   ....[12]....
        /*0140*/ 	.word	0x000017c0
        /*0144*/ 	.word	0x000000ff
        /*0148*/ 	.word	0x00000000
        /*014c*/ 	.short	0x010a
        /*014e*/ 	.byte	0x09
	.zero		1


	//   ....[13]....
        /*0150*/ 	.word	0x00001800
        /*0154*/ 	.word	0x000000ff
        /*0158*/ 	.word	0x00000000
        /*015c*/ 	.short	0x010a
        /*015e*/ 	.byte	0x09
	.zero		1


	//   ....[14]....
        /*0160*/ 	.word	0x00001c90
        /*0164*/ 	.word	0x000000ff
        /*0168*/ 	.word	0x00000000
        /*016c*/ 	.short	0x0101
        /*016e*/ 	.byte	0x08
	.zero		1


	//   ....[15]....
        /*0170*/ 	.word	0x00001e70
        /*0174*/ 	.word	0x000000ff
        /*0178*/ 	.word	0x00000000
        /*017c*/ 	.short	0x0101
        /*017e*/ 	.byte	0x04
	.zero		1


	//   ....[16]....
        /*0180*/ 	.word	0x0000ace0
        /*0184*/ 	.word	0x0000000c
        /*0188*/ 	.word	0x00000020
        /*018c*/ 	.short	0x010a
        /*018e*/ 	.byte	0x3f
	.zero		1


	//   ....[17]....
        /*0190*/ 	.word	0x0000b160
        /*0194*/ 	.word	0x00000005
        /*0198*/ 	.word	0x00000058
        /*019c*/ 	.short	0x0101
        /*019e*/ 	.byte	0x3f
	.zero		1


	//   ....[18]....
        /*01a0*/ 	.word	0x0000b860
        /*01a4*/ 	.word	0x00000007
        /*01a8*/ 	.word	0x00000000
        /*01ac*/ 	.short	0x010a
        /*01ae*/ 	.byte	0x3f
	.zero		1


	//   ....[19]....
        /*01b0*/ 	.word	0x0000b8e0
        /*01b4*/ 	.word	0x00000006
        /*01b8*/ 	.word	0x00000000
        /*01bc*/ 	.short	0x010a
        /*01be*/ 	.byte	0x3f
	.zero		1


	//   ....[20]....
        /*01c0*/ 	.word	0x0000b970
        /*01c4*/ 	.word	0x00000007
        /*01c8*/ 	.word	0x00000000
        /*01cc*/ 	.short	0x010a
        /*01ce*/ 	.byte	0x3f
	.zero		1


	//   ....[21]....
        /*01d0*/ 	.word	0x0000ba00
        /*01d4*/ 	.word	0x00000005
        /*01d8*/ 	.word	0x00000000
        /*01dc*/ 	.short	0x010a
        /*01de*/ 	.byte	0x3f
	.zero		1


	//   ....[22]....
        /*01e0*/ 	.word	0x0000ba60
        /*01e4*/ 	.word	0x00000003
        /*01e8*/ 	.word	0x00000000
        /*01ec*/ 	.short	0x010a
        /*01ee*/ 	.byte	0x3f
	.zero		1


	//   ....[23]....
        /*01f0*/ 	.word	0x0000bac0
        /*01f4*/ 	.word	0x00000004
        /*01f8*/ 	.word	0x00000000
        /*01fc*/ 	.short	0x010a
        /*01fe*/ 	.byte	0x3f
	.zero		1


	//   ....[24]....
        /*0200*/ 	.word	0x0000bb90
        /*0204*/ 	.word	0x0000000c
        /*0208*/ 	.word	0x00000020
        /*020c*/ 	.short	0x010a
        /*020e*/ 	.byte	0x3f
	.zero		1


	//   ....[25]....
        /*0210*/ 	.word	0x0000bc60
        /*0214*/ 	.word	0x00000007
        /*0218*/ 	.word	0x00000000
        /*021c*/ 	.short	0x010a
        /*021e*/ 	.byte	0x3f
	.zero		1


	//   ....[26]....
        /*0220*/ 	.word	0x0000bcb0
        /*0224*/ 	.word	0x00000006
        /*0228*/ 	.word	0x00000000
        /*022c*/ 	.short	0x010a
        /*022e*/ 	.byte	0x3f
	.zero		1


	//   ....[27]....
        /*0230*/ 	.word	0x0000bd00
        /*0234*/ 	.word	0x00000007
        /*0238*/ 	.word	0x00000000
        /*023c*/ 	.short	0x010a
        /*023e*/ 	.byte	0x3f
	.zero		1


	//----- nvinfo : EIATTR_NUM_MBARRIERS
	.align		4
.L_35:
        /*0240*/ 	.byte	0x03, 0x38
        /*0242*/ 	.short	0x000a


	//----- nvinfo : EIATTR_EXIT_INSTR_OFFSETS
	.align		4
        /*0244*/ 	.byte	0x04, 0x1c
        /*0246*/ 	.short	(.L_37 - .L_36)


	//   ....[0]....
.L_36:
        /*0248*/ 	.word	0x000005e0


	//   ....[1]....
        /*024c*/ 	.word	0x00000ea0


	//   ....[2]....
        /*0250*/ 	.word	0x0000a350


	//   ....[3]....
        /*0254*/ 	.word	0x0000a980


	//   ....[4]....
        /*0258*/ 	.word	0x0000ba50


	//----- nvinfo : EIATTR_MAX_THREADS
	.align		4
.L_37:
        /*025c*/ 	.byte	0x04, 0x05
        /*025e*/ 	.short	(.L_39 - .L_38)
.L_38:
        /*0260*/ 	.word	0x00000180
        /*0264*/ 	.word	0x00000001
        /*0268*/ 	.word	0x00000001


	//----- nvinfo : EIATTR_CRS_STACK_SIZE
	.align		4
.L_39:
        /*026c*/ 	.byte	0x04, 0x1e
        /*026e*/ 	.short	(.L_41 - .L_40)
.L_40:
        /*0270*/ 	.word	0x00000000


	//----- nvinfo : EIATTR_CBANK_PARAM_SIZE
	.align		4
.L_41:
        /*0274*/ 	.byte	0x03, 0x19
        /*0276*/ 	.short	0x0470


	//----- nvinfo : EIATTR_PARAM_CBANK
	.align		4
        /*0278*/ 	.byte	0x04, 0x0a
        /*027a*/ 	.short	(.L_43 - .L_42)
	.align		4
.L_42:
        /*027c*/ 	.word	index@(.nv.constant0._ZN7cutlass13device_kernelINS_4gemm6kernel13GemmUniversalIN4cute5tupleIJiiiiEEENS1_10collective13CollectiveMmaINS1_34MainloopSm90TmaGmmaWarpSpecializedILi4ENS5_IJNS4_1CILi1EEESB_SB_EEENS1_35KernelTmaWarpSpecializedCooperativeEEENS5_IJNSA_ILi128EEENSA_ILi256EEENSA_ILi64EEEEEENS_10tfloat32_tENS5_IJlSB_lEEESJ_SK_NS4_8TiledMMAINS4_8MMA_AtomIJNS4_4SM904GMMA30MMA_64x256x8_F32TF32TF32_SS_TNILNSO_7ScaleInE1ELSQ_1EEEEEENS4_6LayoutINS5_IJNSA_ILi2EEESB_SB_EEENS5_IJSB_NSA_ILi0EEESW_EEEEENS5_IJNS4_10UnderscoreESZ_SZ_EEEEENS4_13SM90_TMA_LOADENS4_14ComposedLayoutINS4_7SwizzleILi3ELi4ELi3EEENS4_18smem_ptr_flag_bitsILi32EEENST_INS5_IJNSA_ILi8EEENSA_ILi32EEEEEENS5_IJS19_SB_EEEEEEEvNS4_8identityES12_S1D_vS1E_EENS_8epilogue10collective6detail29Sm90TmaWarpSpecializedAdapterINS1H_15DefaultEpilogueISJ_SK_SK_NS1G_6thread17LinearCombinationISJ_Li1EffLNS1L_9ScaleType4KindE0ELNS_15FloatRoundStyleE2ESJ_EENS1_15EpilogueDefaultEEEEEvvEEEEvNT_6ParamsE)
        /*0280*/ 	.short	0x0210
        /*0282*/ 	.short	0x0470


	//----- nvinfo : EIATTR_SW_WAR
	.align		4
.L_43:
        /*0284*/ 	.byte	0x04, 0x36
        /*0286*/ 	.short	(.L_45 - .L_44)
.L_44:
        /*0288*/ 	.word	0x00000008
.L_45:


//--------------------- .nv.callgraph             --------------------------
	.section	.nv.callgraph,"",@"SHT_CUDA_CALLGRAPH"
	.align	4
	.sectionentsize	8
	.align		4
        /*0000*/ 	.word	0x00000000
	.align		4
        /*0004*/ 	.word	0xffffffff
	.align		4
        /*0008*/ 	.word	index@(_ZN7cutlass13device_kernelINS_4gemm6kernel13GemmUniversalIN4cute5tupleIJiiiiEEENS1_10collective13CollectiveMmaINS1_34MainloopSm90TmaGmmaWarpSpecializedILi4ENS5_IJNS4_1CILi1EEESB_SB_EEENS1_35KernelTmaWarpSpecializedCooperativeEEENS5_IJNSA_ILi128EEENSA_ILi256EEENSA_ILi64EEEEEENS_10tfloat32_tENS5_IJlSB_lEEESJ_SK_NS4_8TiledMMAINS4_8MMA_AtomIJNS4_4SM904GMMA30MMA_64x256x8_F32TF32TF32_SS_TNILNSO_7ScaleInE1ELSQ_1EEEEEENS4_6LayoutINS5_IJNSA_ILi2EEESB_SB_EEENS5_IJSB_NSA_ILi0EEESW_EEEEENS5_IJNS4_10UnderscoreESZ_SZ_EEEEENS4_13SM90_TMA_LOADENS4_14ComposedLayoutINS4_7SwizzleILi3ELi4ELi3EEENS4_18smem_ptr_flag_bitsILi32EEENST_INS5_IJNSA_ILi8EEENSA_ILi32EEEEEENS5_IJS19_SB_EEEEEEEvNS4_8identityES12_S1D_vS1E_EENS_8epilogue10collective6detail29Sm90TmaWarpSpecializedAdapterINS1H_15DefaultEpilogueISJ_SK_SK_NS1G_6thread17LinearCombinationISJ_Li1EffLNS1L_9ScaleType4KindE0ELNS_15FloatRoundStyleE2ESJ_EENS1_15EpilogueDefaultEEEEEvvEEEEvNT_6ParamsE)
	.align		4
        /*000c*/ 	.word	index@(__assertfail)
	.align		4
        /*0010*/ 	.word	0x00000000
	.align		4
        /*0014*/ 	.word	0xfffffffe
	.align		4
        /*0018*/ 	.word	0x00000000
	.align		4
        /*001c*/ 	.word	0xfffffffd
	.align		4
        /*0020*/ 	.word	0x00000000
	.align		4
        /*0024*/ 	.word	0xfffffffc


//--------------------- .nv.constant4             --------------------------
	.section	.nv.constant4,"a",@progbits
	.align	8
	.align		8
.nv.constant4:
        /*0000*/ 	.dword	__assertfail
	.align		8
        /*0008*/ 	.dword	__unnamed_1
	.align		8
        /*0010*/ 	.dword	_ZN40_INTERNAL_d7c3acdd_4_k_cu_3fd30cf0_189094cuda3std3__45__cpo5beginE
	.align		8
        /*0018*/ 	.dword	_ZN40_INTERNAL_d7c3acdd_4_k_cu_3fd30cf0_189094cuda3std3__45__cpo3endE
	.align		8
        /*0020*/ 	.dword	_ZN40_INTERNAL_d7c3acdd_4_k_cu_3fd30cf0_189094cuda3std3__45__cpo6cbeginE
	.align		8
        /*0028*/ 	.dword	_ZN40_INTERNAL_d7c3acdd_4_k_cu_3fd30cf0_189094cuda3std3__45__cpo4cendE
	.align		8
        /*0030*/ 	.dword	_ZN40_INTERNAL_d7c3acdd_4_k_cu_3fd30cf0_189094cuda3std3__442_GLOBAL__N__d7c3acdd_4_k_cu_3fd30cf0_189096ignoreE
	.align		8
        /*0038*/ 	.dword	_ZN40_INTERNAL_d7c3acdd_4_k_cu_3fd30cf0_189094cuda3std3__419piecewise_constructE
	.align		8
        /*0040*/ 	.dword	_ZN40_INTERNAL_d7c3acdd_4_k_cu_3fd30cf0_189094cuda3std3__48in_placeE
	.align		8
        /*0048*/ 	.dword	_ZN40_INTERNAL_d7c3acdd_4_k_cu_3fd30cf0_189094cuda3std6ranges3__45__cpo4swapE
	.align		8
        /*0050*/ 	.dword	_ZN40_INTERNAL_d7c3acdd_4_k_cu_3fd30cf0_189094cuda3std6ranges3__45__cpo9iter_moveE
	.align		8
        /*0058*/ 	.dword	_ZN40_INTERNAL_d7c3acdd_4_k_cu_3fd30cf0_189094cute7productE
	.align		8
        /*0060*/ 	.dword	_ZN40_INTERNAL_d7c3acdd_4_k_cu_3fd30cf0_189094cute1_E
	.align		8
        /*0068*/ 	.dword	$str$22
	.align		8
        /*0070*/ 	.dword	$str$23


//--------------------- .text._ZN7cutlass13device_kernelINS_4gemm6kernel13GemmUniversalIN4cute5tupleIJiiiiEEENS1_10collective13CollectiveMmaINS1_34MainloopSm90TmaGmmaWarpSpecializedILi4ENS5_IJNS4_1CILi1EEESB_SB_EEENS1_35KernelTmaWarpSpecializedCooperativeEEENS5_IJNSA_ILi128EEENSA_ILi256EEENSA_ILi64EEEEEENS_10tfloat32_tENS5_IJlSB_lEEESJ_SK_NS4_8TiledMMAINS4_8MMA_AtomIJNS4_4SM904GMMA30MMA_64x256x8_F32TF32TF32_SS_TNILNSO_7ScaleInE1ELSQ_1EEEEEENS4_6LayoutINS5_IJNSA_ILi2EEESB_SB_EEENS5_IJSB_NSA_ILi0EEESW_EEEEENS5_IJNS4_10UnderscoreESZ_SZ_EEEEENS4_13SM90_TMA_LOADENS4_14ComposedLayoutINS4_7SwizzleILi3ELi4ELi3EEENS4_18smem_ptr_flag_bitsILi32EEENST_INS5_IJNSA_ILi8EEENSA_ILi32EEEEEENS5_IJS19_SB_EEEEEEEvNS4_8identityES12_S1D_vS1E_EENS_8epilogue10collective6detail29Sm90TmaWarpSpecializedAdapterINS1H_15DefaultEpilogueISJ_SK_SK_NS1G_6thread17LinearCombinationISJ_Li1EffLNS1L_9ScaleType4KindE0ELNS_15FloatRoundStyleE2ESJ_EENS1_15EpilogueDefaultEEEEEvvEEEEvNT_6ParamsE --------------------------
	.section	.text._ZN7cutlass13device_kernelINS_4gemm6kernel13GemmUniversalIN4cute5tupleIJiiiiEEENS1_10collective13CollectiveMmaINS1_34MainloopSm90TmaGmmaWarpSpecializedILi4ENS5_IJNS4_1CILi1EEESB_SB_EEENS1_35KernelTmaWarpSpecializedCooperativeEEENS5_IJNSA_ILi128EEENSA_ILi256EEENSA_ILi64EEEEEENS_10tfloat32_tENS5_IJlSB_lEEESJ_SK_NS4_8TiledMMAINS4_8MMA_AtomIJNS4_4SM904GMMA30MMA_64x256x8_F32TF32TF32_SS_TNILNSO_7ScaleInE1ELSQ_1EEEEEENS4_6LayoutINS5_IJNSA_ILi2EEESB_SB_EEENS5_IJSB_NSA_ILi0EEESW_EEEEENS5_IJNS4_10UnderscoreESZ_SZ_EEEEENS4_13SM90_TMA_LOADENS4_14ComposedLayoutINS4_7SwizzleILi3ELi4ELi3EEENS4_18smem_ptr_flag_bitsILi32EEENST_INS5_IJNSA_ILi8EEENSA_ILi32EEEEEENS5_IJS19_SB_EEEEEEEvNS4_8identityES12_S1D_vS1E_EENS_8epilogue10collective6detail29Sm90TmaWarpSpecializedAdapterINS1H_15DefaultEpilogueISJ_SK_SK_NS1G_6thread17LinearCombinationISJ_Li1EffLNS1L_9ScaleType4KindE0ELNS_15FloatRoundStyleE2ESJ_EENS1_15EpilogueDefaultEEEEEvvEEEEvNT_6ParamsE,"ax",@progbits
	.align	128
.text._ZN7cutlass13device_kernelINS_4gemm6kernel13GemmUniversalIN4cute5tupleIJiiiiEEENS1_10collective13CollectiveMmaINS1_34MainloopSm90TmaGmmaWarpSpecializedILi4ENS5_IJNS4_1CILi1EEESB_SB_EEENS1_35KernelTmaWarpSpecializedCooperativeEEENS5_IJNSA_ILi128EEENSA_ILi256EEENSA_ILi64EEEEEENS_10tfloat32_tENS5_IJlSB_lEEESJ_SK_NS4_8TiledMMAINS4_8MMA_AtomIJNS4_4SM904GMMA30MMA_64x256x8_F32TF32TF32_SS_TNILNSO_7ScaleInE1ELSQ_1EEEEEENS4_6LayoutINS5_IJNSA_ILi2EEESB_SB_EEENS5_IJSB_NSA_ILi0EEESW_EEEEENS5_IJNS4_10UnderscoreESZ_SZ_EEEEENS4_13SM90_TMA_LOADENS4_14ComposedLayoutINS4_7SwizzleILi3ELi4ELi3EEENS4_18smem_ptr_flag_bitsILi32EEENST_INS5_IJNSA_ILi8EEENSA_ILi32EEEEEENS5_IJS19_SB_EEEEEEEvNS4_8identityES12_S1D_vS1E_EENS_8epilogue10collective6detail29Sm90TmaWarpSpecializedAdapterINS1H_15DefaultEpilogueISJ_SK_SK_NS1G_6thread17LinearCombinationISJ_Li1EffLNS1L_9ScaleType4KindE0ELNS_15FloatRoundStyleE2ESJ_EENS1_15EpilogueDefaultEEEEEvvEEEEvNT_6ParamsE:
        .type           _ZN7cutlass13device_kernelINS_4gemm6kernel13GemmUniversalIN4cute5tupleIJiiiiEEENS1_10collective13CollectiveMmaINS1_34MainloopSm90TmaGmmaWarpSpecializedILi4ENS5_IJNS4_1CILi1EEESB_SB_EEENS1_35KernelTmaWarpSpecializedCooperativeEEENS5_IJNSA_ILi128EEENSA_ILi256EEENSA_ILi64EEEEEENS_10tfloat32_tENS5_IJlSB_lEEESJ_SK_NS4_8TiledMMAINS4_8MMA_AtomIJNS4_4SM904GMMA30MMA_64x256x8_F32TF32TF32_SS_TNILNSO_7ScaleInE1ELSQ_1EEEEEENS4_6LayoutINS5_IJNSA_ILi2EEESB_SB_EEENS5_IJSB_NSA_ILi0EEESW_EEEEENS5_IJNS4_10UnderscoreESZ_SZ_EEEEENS4_13SM90_TMA_LOADENS4_14ComposedLayoutINS4_7SwizzleILi3ELi4ELi3EEENS4_18smem_ptr_flag_bitsILi32EEENST_INS5_IJNSA_ILi8EEENSA_ILi32EEEEEENS5_IJS19_SB_EEEEEEEvNS4_8identityES12_S1D_vS1E_EENS_8epilogue10collective6detail29Sm90TmaWarpSpecializedAdapterINS1H_15DefaultEpilogueISJ_SK_SK_NS1G_6thread17LinearCombinationISJ_Li1EffLNS1L_9ScaleType4KindE0ELNS_15FloatRoundStyleE2ESJ_EENS1_15EpilogueDefaultEEEEEvvEEEEvNT_6ParamsE,@function
        .size           _ZN7cutlass13device_kernelINS_4gemm6kernel13GemmUniversalIN4cute5tupleIJiiiiEEENS1_10collective13CollectiveMmaINS1_34MainloopSm90TmaGmmaWarpSpecializedILi4ENS5_IJNS4_1CILi1EEESB_SB_EEENS1_35KernelTmaWarpSpecializedCooperativeEEENS5_IJNSA_ILi128EEENSA_ILi256EEENSA_ILi64EEEEEENS_10tfloat32_tENS5_IJlSB_lEEESJ_SK_NS4_8TiledMMAINS4_8MMA_AtomIJNS4_4SM904GMMA30MMA_64x256x8_F32TF32TF32_SS_TNILNSO_7ScaleInE1ELSQ_1EEEEEENS4_6LayoutINS5_IJNSA_ILi2EEESB_SB_EEENS5_IJSB_NSA_ILi0EEESW_EEEEENS5_IJNS4_10UnderscoreESZ_SZ_EEEEENS4_13SM90_TMA_LOADENS4_14ComposedLayoutINS4_7SwizzleILi3ELi4ELi3EEENS4_18smem_ptr_flag_bitsILi32EEENST_INS5_IJNSA_ILi8EEENSA_ILi32EEEEEENS5_IJS19_SB_EEEEEEEvNS4_8identityES12_S1D_vS1E_EENS_8epilogue10collective6detail29Sm90TmaWarpSpecializedAdapterINS1H_15DefaultEpilogueISJ_SK_SK_NS1G_6thread17LinearCombinationISJ_Li1EffLNS1L_9ScaleType4KindE0ELNS_15FloatRoundStyleE2ESJ_EENS1_15EpilogueDefaultEEEEEvvEEEEvNT_6ParamsE,(.L_x_322 - _ZN7cutlass13device_kernelINS_4gemm6kernel13GemmUniversalIN4cute5tupleIJiiiiEEENS1_10collective13CollectiveMmaINS1_34MainloopSm90TmaGmmaWarpSpecializedILi4ENS5_IJNS4_1CILi1EEESB_SB_EEENS1_35KernelTmaWarpSpecializedCooperativeEEENS5_IJNSA_ILi128EEENSA_ILi256EEENSA_ILi64EEEEEENS_10tfloat32_tENS5_IJlSB_lEEESJ_SK_NS4_8TiledMMAINS4_8MMA_AtomIJNS4_4SM904GMMA30MMA_64x256x8_F32TF32TF32_SS_TNILNSO_7ScaleInE1ELSQ_1EEEEEENS4_6LayoutINS5_IJNSA_ILi2EEESB_SB_EEENS5_IJSB_NSA_ILi0EEESW_EEEEENS5_IJNS4_10UnderscoreESZ_SZ_EEEEENS4_13SM90_TMA_LOADENS4_14ComposedLayoutINS4_7SwizzleILi3ELi4ELi3EEENS4_18smem_ptr_flag_bitsILi32EEENST_INS5_IJNSA_ILi8EEENSA_ILi32EEEEEENS5_IJS19_SB_EEEEEEEvNS4_8identityES12_S1D_vS1E_EENS_8epilogue10collective6detail29Sm90TmaWarpSpecializedAdapterINS1H_15DefaultEpilogueISJ_SK_SK_NS1G_6thread17LinearCombinationISJ_Li1EffLNS1L_9ScaleType4KindE0ELNS_15FloatRoundStyleE2ESJ_EENS1_15EpilogueDefaultEEEEEvvEEEEvNT_6ParamsE)
        .other          _ZN7cutlass13device_kernelINS_4gemm6kernel13GemmUniversalIN4cute5tupleIJiiiiEEENS1_10collective13CollectiveMmaINS1_34MainloopSm90TmaGmmaWarpSpecializedILi4ENS5_IJNS4_1CILi1EEESB_SB_EEENS1_35KernelTmaWarpSpecializedCooperativeEEENS5_IJNSA_ILi128EEENSA_ILi256EEENSA_ILi64EEEEEENS_10tfloat32_tENS5_IJlSB_lEEESJ_SK_NS4_8TiledMMAINS4_8MMA_AtomIJNS4_4SM904GMMA30MMA_64x256x8_F32TF32TF32_SS_TNILNSO_7ScaleInE1ELSQ_1EEEEEENS4_6LayoutINS5_IJNSA_ILi2EEESB_SB_EEENS5_IJSB_NSA_ILi0EEESW_EEEEENS5_IJNS4_10UnderscoreESZ_SZ_EEEEENS4_13SM90_TMA_LOADENS4_14ComposedLayoutINS4_7SwizzleILi3ELi4ELi3EEENS4_18smem_ptr_flag_bitsILi32EEENST_INS5_IJNSA_ILi8EEENSA_ILi32EEEEEENS5_IJS19_SB_EEEEEEEvNS4_8identityES12_S1D_vS1E_EENS_8epilogue10collective6detail29Sm90TmaWarpSpecializedAdapterINS1H_15DefaultEpilogueISJ_SK_SK_NS1G_6thread17LinearCombinationISJ_Li1EffLNS1L_9ScaleType4KindE0ELNS_15FloatRoundStyleE2ESJ_EENS1_15EpilogueDefaultEEEEEvvEEEEvNT_6ParamsE,@"STO_CUDA_ENTRY STV_DEFAULT"
_ZN7cutlass13device_kernelINS_4gemm6kernel13GemmUniversalIN4cute5tupleIJiiiiEEENS1_10collective13CollectiveMmaINS1_34MainloopSm90TmaGmmaWarpSpecializedILi4ENS5_IJNS4_1CILi1EEESB_SB_EEENS1_35KernelTmaWarpSpecializedCooperativeEEENS5_IJNSA_ILi128EEENSA_ILi256EEENSA_ILi64EEEEEENS_10tfloat32_tENS5_IJlSB_lEEESJ_SK_NS4_8TiledMMAINS4_8MMA_AtomIJNS4_4SM904GMMA30MMA_64x256x8_F32TF32TF32_SS_TNILNSO_7ScaleInE1ELSQ_1EEEEEENS4_6LayoutINS5_IJNSA_ILi2EEESB_SB_EEENS5_IJSB_NSA_ILi0EEESW_EEEEENS5_IJNS4_10UnderscoreESZ_SZ_EEEEENS4_13SM90_TMA_LOADENS4_14ComposedLayoutINS4_7SwizzleILi3ELi4ELi3EEENS4_18smem_ptr_flag_bitsILi32EEENST_INS5_IJNSA_ILi8EEENSA_ILi32EEEEEENS5_IJS19_SB_EEEEEEEvNS4_8identityES12_S1D_vS1E_EENS_8epilogue10collective6detail29Sm90TmaWarpSpecializedAdapterINS1H_15DefaultEpilogueISJ_SK_SK_NS1G_6thread17LinearCombinationISJ_Li1EffLNS1L_9ScaleType4KindE0ELNS_15FloatRoundStyleE2ESJ_EENS1_15EpilogueDefaultEEEEEvvEEEEvNT_6ParamsE:
[----:B------:R-:W0:Y:S01]  /*0000*/  LDC R1, c[0x0][0x28] ;  /* 0x00000a00ff017b82 */ /* 0x000e220000000800 */
[----:B------:R-:W1:Y:S01]  /*0010*/  S2R R18, SR_TID.X ;  /* 0x0000000000127919 */ /* 0x000e620000002100 */
[----:B------:R-:W-:Y:S01]  /*0020*/  ELECT P0, URZ, PT ;  /* 0x00000000003f782f */ /* 0x000fe20003800000 */
[----:B------:R-:W-:Y:S01]  /*0030*/  BSSY B0, `(.L_x_0) ;  /* 0x000000f000007945 */ /* 0x000fe20003800000 */
[--C-:B-1----:R-:W-:Y:S02]  /*0040*/  SHF.R.U32.HI R0, RZ, 0x5, R18.reuse ;  /* 0x00000005ff007819 */ /* 0x102fe40000011612 */
[----:B------:R-:W-:-:S03]  /*0050*/  SHF.R.U32.HI R22, RZ, 0x7, R18 ;  /* 0x00000007ff167819 */ /* 0x000fc60000011612 */
[----:B------:R-:W1:Y:S04]  /*0060*/  SHFL.IDX PT, R5, R0, RZ, 0x1f ;  /* 0x00001fff00057589 */ /* 0x000e6800000e0000 */
[----:B------:R2:W3:Y:S01]  /*0070*/  SHFL.IDX PT, R8, R22, RZ, 0x1f ;  /* 0x00001fff16087589 */ /* 0x0004e200000e0000 */
[----:B-1----:R-:W-:-:S13]  /*0080*/  ISETP.NE.OR P0, PT, R5, RZ, !P0 ;  /* 0x000000ff0500720c */ /* 0x002fda0004705670 */
[----:B0-23--:R-:W-:Y:S05]  /*0090*/  @P0 BRA `(.L_x_1) ;  /* 0x0000000000200947 */ /* 0x00dfea0003800000 */
[----:B------:R-:W-:Y:S02]  /*00a0*/  ULDC.64 UR4, c[0x0][0x198] ;  /* 0x0000660000047ab9 */ /* 0x000fe40000000a00 */
[----:B------:R-:W-:Y:S02]  /*00b0*/  UIADD3 UR6, UP0, UR4, 0xf0, URZ ;  /* 0x000000f004067890 */ /* 0x000fe4000ff1e03f */
[----:B------:R-:W-:Y:S02]  /*00c0*/  UIADD3 UR4, UP1, UR4, 0x1f0, URZ ;  /* 0x000001f004047890 */ /* 0x000fe4000ff3e03f */
[----:B------:R-:W-:Y:S02]  /*00d0*/  UIADD3.X UR7, URZ, UR5, URZ, UP0, !UPT ;  /* 0x000000053f077290 */ /* 0x000fe400087fe43f */
[----:B------:R-:W-:-:S07]  /*00e0*/  UIADD3.X UR5, URZ, UR5, URZ, UP1, !UPT ;  /* 0x000000053f057290 */ /* 0x000fce0008ffe43f */
[----:B------:R0:W-:Y:S02]  /*00f0*/  UTMACCTL.PF [UR6] ;  /* 0x00000000060079b9 */ /* 0x0001e40008040000 */
[----:B------:R0:W-:Y:S02]  /*0100*/  UTMACCTL.PF [UR4] ;  /* 0x00000000040079b9 */ /* 0x0001e40008040000 */
[----:B0-----:R-:W-:Y:S01]  /*0110*/  NOP ;  /* 0x0000000000007918 */ /* 0x001fe20000000000 */
.L_x_1:
[----:B------:R-:W-:Y:S05]  /*0120*/  BSYNC B0 ;  /* 0x0000000000007941 */ /* 0x000fea0003800000 */
.L_x_0:
[----:B------:R-:W0:Y:S02]  /*0130*/  SHFL.IDX PT, R2, R0, RZ, 0x1f ;  /* 0x00001fff00027589 */ /* 0x000e2400000e0000 */
[----:B0-----:R-:W-:-:S13]  /*0140*/  ISETP.NE.AND P0, PT, R2, RZ, PT ;  /* 0x000000ff0200720c */ /* 0x001fda0003f05270 */
[----:B------:R-:W-:Y:S05]  /*0150*/  @P0 BRA `(.L_x_2) ;  /* 0x0000000000580947 */ /* 0x000fea0003800000 */
[----:B------:R-:W0:Y:S01]  /*0160*/  S2UR UR8, SR_CgaCtaId ;  /* 0x00000000000879c3 */ /* 0x000e220000008800 */
[----:B------:R-:W-:Y:S01]  /*0170*/  UMOV UR4, 0x400 ;  /* 0x0000040000047882 */ /* 0x000fe20000000000 */
[----:B------:R-:W-:Y:S01]  /*0180*/  UMOV UR5, 0x1 ;  /* 0x0000000100057882 */ /* 0x000fe20000000000 */
[----:B------:R-:W-:Y:S01]  /*0190*/  UMOV UR6, 0x100 ;  /* 0x0000010000067882 */ /* 0x000fe20000000000 */
[----:B------:R-:W-:Y:S01]  /*01a0*/  ELECT P0, URZ, PT ;  /* 0x00000000003f782f */ /* 0x000fe20003800000 */
[----:B------:R-:W-:-:S04]  /*01b0*/  UIADD3 UR6, -UR6, 0x100000, URZ ;  /* 0x0010000006067890 */ /* 0x000fc8000fffe13f */
[----:B------:R-:W-:Y:S02]  /*01c0*/  USHF.L.U32 UR7, UR6, 0xb, URZ ;  /* 0x0000000b06077899 */ /* 0x000fe4000800063f */
[----:B------:R-:W-:Y:S02]  /*01d0*/  USHF.L.U32 UR6, UR6, 0x1, URZ ;  /* 0x0000000106067899 */ /* 0x000fe4000800063f */
[----:B0-----:R-:W-:Y:S02]  /*01e0*/  ULEA UR8, UR8, UR4, 0x18 ;  /* 0x0000000408087291 */ /* 0x001fe4000f8ec03f */
[----:B------:R-:W-:-:S04]  /*01f0*/  UIADD3 UR4, -UR5, 0x100000, URZ ;  /* 0x0010000005047890 */ /* 0x000fc8000fffe13f */
[----:B------:R-:W-:Y:S02]  /*0200*/  USHF.L.U32 UR5, UR4, 0xb, URZ ;  /* 0x0000000b04057899 */ /* 0x000fe4000800063f */
[----:B------:R-:W-:Y:S01]  /*0210*/  USHF.L.U32 UR4, UR4, 0x1, URZ ;  /* 0x0000000104047899 */ /* 0x000fe2000800063f */
[----:B------:R-:W0:Y:S11]  /*0220*/  FENCE.VIEW.ASYNC.S ;  /* 0x00000000000073c6 */ /* 0x000e360000000000 */
[----:B0-----:R0:W1:Y:S01]  /*0230*/  SYNCS.EXCH.64 URZ, [UR8], UR4 ;  /* 0x00000004083f75b2 */ /* 0x0010620008000100 */
[----:B------:R0:W2:Y:S01]  /*0240*/  SYNCS.EXCH.64 URZ, [UR8+0x20], UR6 ;  /* 0x00002006083f75b2 */ /* 0x0000a20008000100 */
[----:B------:R0:W3:Y:S01]  /*0250*/  SYNCS.EXCH.64 URZ, [UR8+0x8], UR4 ;  /* 0x00000804083f75b2 */ /* 0x0000e20008000100 */
[----:B------:R0:W4:Y:S01]  /*0260*/  SYNCS.EXCH.64 URZ, [UR8+0x28], UR6 ;  /* 0x00002806083f75b2 */ /* 0x0001220008000100 */
[----:B------:R0:W0:Y:S01]  /*0270*/  SYNCS.EXCH.64 URZ, [UR8+0x10], UR4 ;  /* 0x00001004083f75b2 */ /* 0x0000220008000100 */
[----:B------:R0:W0:Y:S01]  /*0280*/  SYNCS.EXCH.64 URZ, [UR8+0x30], UR6 ;  /* 0x00003006083f75b2 */ /* 0x0000220008000100 */
[----:B------:R0:W0:Y:S01]  /*0290*/  SYNCS.EXCH.64 URZ, [UR8+0x18], UR4 ;  /* 0x00001804083f75b2 */ /* 0x0000220008000100 */
[----:B------:R0:W0:Y:S01]  /*02a0*/  SYNCS.EXCH.64 URZ, [UR8+0x38], UR6 ;  /* 0x00003806083f75b2 */ /* 0x0000220008000100 */
[----:B------:R-:W-:Y:S01]  /*02b0*/  NOP ;  /* 0x0000000000007918 */ /* 0x000fe20000000000 */
.L_x_2:
[----:B------:R-:W5:Y:S01]  /*02c0*/  SHFL.IDX PT, R0, R0, RZ, 0x1f ;  /* 0x00001fff00007589 */ /* 0x000f6200000e0000 */
[----:B------:R-:W-:Y:S01]  /*02d0*/  ELECT P0, URZ, PT ;  /* 0x00000000003f782f */ /* 0x000fe20003800000 */
[----:B------:R-:W1:Y:S01]  /*02e0*/  LDC R2, c[0x0][0x65c] ;  /* 0x00019700ff027b82 */ /* 0x000e620000000800 */
[----:B------:R-:W-:Y:S01]  /*02f0*/  SHF.R.S32.HI R6, RZ, 0x1f, R5 ;  /* 0x0000001fff067819 */ /* 0x000fe20000011405 */
[----:B------:R-:W2:Y:S01]  /*0300*/  S2R R3, SR_CTAID.Y ;  /* 0x0000000000037919 */ /* 0x000ea20000002600 */
[----:B0-----:R-:W-:Y:S01]  /*0310*/  UMOV UR4, 0x20 ;  /* 0x0000002000047882 */ /* 0x001fe20000000000 */
[----:B------:R-:W-:Y:S01]  /*0320*/  ISETP.NE.AND P2, PT, R8, RZ, PT ;  /* 0x000000ff0800720c */ /* 0x000fe20003f45270 */
[----:B------:R-:W-:Y:S01]  /*0330*/  NOP ;  /* 0x0000000000007918 */ /* 0x000fe20000000000 */
[----:B------:R-:W0:Y:S01]  /*0340*/  S2R R4, SR_CTAID.X ;  /* 0x0000000000047919 */ /* 0x000e220000002500 */
[----:B------:R-:W-:Y:S01]  /*0350*/  LEA.HI R6, R6, R5, RZ, 0x2 ;  /* 0x0000000506067211 */ /* 0x000fe200078f10ff */
[----:B------:R-:W-:Y:S01]  /*0360*/  NOP ;  /* 0x0000000000007918 */ /* 0x000fe20000000000 */
[----:B-----5:R-:W-:-:S02]  /*0370*/  ISETP.NE.OR P0, PT, R0, RZ, !P0 ;  /* 0x000000ff0000720c */ /* 0x020fc40004705670 */
[----:B-1----:R-:W-:-:S04]  /*0380*/  ISETP.NE.AND P3, PT, R2, 0x1, PT ;  /* 0x000000010200780c */ /* 0x002fc80003f65270 */
[----:B------:R-:W-:Y:S02]  /*0390*/  P2R R0, PR, RZ, 0x8 ;  /* 0x00000008ff007803 */ /* 0x000fe40000000000 */
[----:B------:R-:W-:-:S05]  /*03a0*/  LOP3.LUT R0, R6, 0xfffffffc, RZ, 0xc0, !PT ;  /* 0xfffffffc06007812 */ /* 0x000fca00078ec0ff */
[----:B------:R-:W-:Y:S01]  /*03b0*/  VOTEU.ALL UP0, P0 ;  /* 0x00000000003f7886 */ /* 0x000fe20000000000 */
[----:B------:R-:W-:Y:S01]  /*03c0*/  IMAD.IADD R0, R5, 0x1, -R0 ;  /* 0x0000000105007824 */ /* 0x000fe200078e0a00 */
[----:B------:R-:W0:Y:S01]  /*03d0*/  @P3 LDC R17, c[0x0][0x10] ;  /* 0x00000400ff113b82 */ /* 0x000e220000000800 */
[----:B------:R-:W-:Y:S01]  /*03e0*/  VOTEU.ALL UP1, P0 ;  /* 0x00000000003f7886 */ /* 0x000fe20000020000 */
[----:B--2---:R-:W-:Y:S01]  /*03f0*/  @P3 IMAD.MOV.U32 R6, RZ, RZ, R3 ;  /* 0x000000ffff063224 */ /* 0x004fe200078e0003 */
[----:B------:R-:W-:Y:S01]  /*0400*/  @!UP0 UMOV UR6, 0x400 ;  /* 0x0000040000068882 */ /* 0x000fe20000000000 */
[----:B------:R-:W-:-:S04]  /*0410*/  @!UP0 UIADD3 UR4, -UR4, 0x100000, URZ ;  /* 0x0010000004048890 */ /* 0x000fc8000fffe13f */
[----:B------:R-:W-:Y:S02]  /*0420*/  @!UP0 USHF.L.U32 UR5, UR4, 0xb, URZ ;  /* 0x0000000b04058899 */ /* 0x000fe4000800063f */
[----:B------:R-:W-:Y:S01]  /*0430*/  @!UP0 USHF.L.U32 UR4, UR4, 0x1, URZ ;  /* 0x0000000104048899 */ /* 0x000fe2000800063f */
[----:B------:R-:W-:Y:S02]  /*0440*/  @P3 IMAD.MOV.U32 R7, RZ, RZ, RZ ;  /* 0x000000ffff073224 */ /* 0x000fe400078e00ff */
[----:B------:R-:W-:Y:S01]  /*0450*/  IMAD.MOV.U32 R5, RZ, RZ, RZ ;  /* 0x000000ffff057224 */ /* 0x000fe200078e00ff */
[----:B------:R-:W1:Y:S01]  /*0460*/  @!UP0 S2UR UR7, SR_CgaCtaId ;  /* 0x00000000000789c3 */ /* 0x000e620000008800 */
[----:B------:R-:W-:-:S07]  /*0470*/  @P3 IMAD.MOV.U32 R11, RZ, RZ, RZ ;  /* 0x000000ffff0b3224 */ /* 0x000fce00078e00ff */
[----:B------:R-:W2:Y:S01]  /*0480*/  @!P3 LDC R9, c[0x0][0xc] ;  /* 0x00000300ff09bb82 */ /* 0x000ea20000000800 */
[----:B0-----:R-:W-:-:S04]  /*0490*/  @P3 IMAD.WIDE.U32 R16, R4, R17, R6 ;  /* 0x0000001104103225 */ /* 0x001fc800078e0006 */
[----:B------:R-:W-:Y:S01]  /*04a0*/  @P3 IMAD.IADD R17, R17, 0x1, R11 ;  /* 0x0000000111113824 */ /* 0x000fe200078e020b */
[----:B-1----:R-:W-:Y:S01]  /*04b0*/  @!UP0 ULEA UR6, UR7, UR6, 0x18 ;  /* 0x0000000607068291 */ /* 0x002fe2000f8ec03f */
[----:B------:R-:W-:Y:S01]  /*04c0*/  VOTEU.ALL UP0, P0 ;  /* 0x00000000003f7886 */ /* 0x000fe20000000000 */
[----:B------:R-:W-:-:S04]  /*04d0*/  ISETP.NE.AND P0, PT, R0, 0x3, PT ;  /* 0x000000030000780c */ /* 0x000fc80003f05270 */
[----:B------:R-:W-:Y:S01]  /*04e0*/  ISETP.EQ.OR P0, PT, R0, RZ, !P0 ;  /* 0x000000ff0000720c */ /* 0x000fe20004702670 */
[----:B--2---:R-:W-:-:S03]  /*04f0*/  @!P3 IMAD.WIDE.U32 R6, R9, R3, R4 ;  /* 0x000000030906b225 */ /* 0x004fc600078e0004 */
[C---:B------:R-:W-:Y:S01]  /*0500*/  ISETP.EQ.AND P0, PT, R8.reuse, RZ, P0 ;  /* 0x000000ff0800720c */ /* 0x040fe20000702270 */
[----:B------:R-:W-:Y:S01]  /*0510*/  VIADD R8, R8, 0xffffffff ;  /* 0xffffffff08087836 */ /* 0x000fe20000000000 */
[----:B------:R-:W0:Y:S02]  /*0520*/  FENCE.VIEW.ASYNC.S ;  /* 0x00000000000073c6 */ /* 0x000e240000000000 */
[----:B0-----:R0:W3:Y:S01]  /*0530*/  @!UP0 SYNCS.EXCH.64 URZ, [UR6+0x50], UR4 ;  /* 0x00005004063f85b2 */ /* 0x0010e20008000100 */
[----:B------:R-:W-:Y:S01]  /*0540*/  @!P3 IMAD.MOV.U32 R16, RZ, RZ, R6 ;  /* 0x000000ffff10b224 */ /* 0x000fe200078e0006 */
[----:B------:R-:W-:Y:S01]  /*0550*/  SEL R19, RZ, 0x1, !P0 ;  /* 0x00000001ff137807 */ /* 0x000fe20004000000 */
[----:B------:R-:W-:Y:S01]  /*0560*/  @!P3 IMAD.MOV.U32 R17, RZ, RZ, R7 ;  /* 0x000000ffff11b224 */ /* 0x000fe200078e0007 */
[----:B------:R-:W-:-:S04]  /*0570*/  ISETP.GE.U32.AND P1, PT, R8, 0x2, PT ;  /* 0x000000020800780c */ /* 0x000fc80003f26070 */
[----:B------:R-:W-:Y:S01]  /*0580*/  SEL R19, R19, 0x2, P1 ;  /* 0x0000000213137807 */ /* 0x000fe20000800000 */
[----:B------:R0:W3:Y:S01]  /*0590*/  @!UP1 SYNCS.EXCH.64 URZ, [UR6+0x58], UR4 ;  /* 0x00005804063f95b2 */ /* 0x0000e20008000100 */
[----:B------:R-:W-:Y:S01]  /*05a0*/  NOP ;  /* 0x0000000000007918 */ /* 0x000fe20000000000 */
[----:B---34-:R-:W-:Y:S06]  /*05b0*/  BAR.SYNC.DEFER_BLOCKING 0x0 ;  /* 0x0000000000007b1d */ /* 0x018fec0000010000 */
[----:B------:R-:W-:Y:S05]  /*05c0*/  @!P2 BRA `(.L_x_3) ;  /* 0x0000009c0064a947 */ /* 0x000fea0003800000 */
[----:B------:R-:W-:-:S13]  /*05d0*/  ISETP.GT.U32.AND P0, PT, R8, 0x1, PT ;  /* 0x000000010800780c */ /* 0x000fda0003f04070 */
[----:B0-----:R-:W-:Y:S05]  /*05e0*/  @P0 EXIT ;  /* 0x000000000000094d */ /* 0x001fea0003800000 */
[----:B------:R-:W-:Y:S01]  /*05f0*/  ULDC.64 UR4, c[0x0][0x650] ;  /* 0x0001940000047ab9 */ /* 0x000fe20000000a00 */
[----:B------:R-:W-:Y:S01]  /*0600*/  PRMT R0, RZ, 0x7610, R0 ;  /* 0x00007610ff007816 */ /* 0x000fe20000000000 */
[----:B------:R-:W-:Y:S01]  /*0610*/  IMAD.MOV.U32 R153, RZ, RZ, -0x1 ;  /* 0xffffffffff997424 */ /* 0x000fe200078e00ff */
[----:B------:R-:W-:Y:S01]  /*0620*/  ISETP.GE.U32.AND P0, PT, R16, UR4, PT ;  /* 0x0000000410007c0c */ /* 0x000fe2000bf06070 */
[----:B------:R-:W-:Y:S02]  /*0630*/  IMAD.MOV.U32 R152, RZ, RZ, -0x1 ;  /* 0xffffffffff987424 */ /* 0x000fe400078e00ff */
[----:B------:R-:W-:Y:S01]  /*0640*/  IMAD.MOV.U32 R23, RZ, RZ, -0x1 ;  /* 0xffffffffff177424 */ /* 0x000fe200078e00ff */
[----:B------:R-:W-:-:S13]  /*0650*/  ISETP.GE.U32.AND.EX P0, PT, R17, UR5, PT, P0 ;  /* 0x0000000511007c0c */ /* 0x000fda000bf06100 */
[----:B------:R-:W-:Y:S05]  /*0660*/  @P0 BRA `(.L_x_4) ;  /* 0x0000000400540947 */ /* 0x000fea0003800000 */
[----:B------:R-:W0:Y:S01]  /*0670*/  LDC.64 R14, c[0x0][0x628] ;  /* 0x00018a00ff0e7b82 */ /* 0x000e220000000a00 */
[----:B------:R-:W-:Y:S02]  /*0680*/  IMAD.MOV.U32 R6, RZ, RZ, R16 ;  /* 0x000000ffff067224 */ /* 0x000fe400078e0010 */
[----:B------:R-:W-:-:S05]  /*0690*/  IMAD.MOV.U32 R7, RZ, RZ, R17 ;  /* 0x000000ffff077224 */ /* 0x000fca00078e0011 */
[----:B------:R-:W1:Y:S08]  /*06a0*/  LDC R0, c[0x0][0x630] ;  /* 0x00018c00ff007b82 */ /* 0x000e700000000800 */
[----:B------:R-:W2:Y:S01]  /*06b0*/  LDC.64 R20, c[0x0][0x620] ;  /* 0x00018800ff147b82 */ /* 0x000ea20000000a00 */
[----:B0-----:R-:W-:-:S04]  /*06c0*/  ISETP.NE.U32.AND P0, PT, R14, RZ, PT ;  /* 0x000000ff0e00720c */ /* 0x001fc80003f05070 */
[----:B------:R-:W-:-:S13]  /*06d0*/  ISETP.NE.AND.EX P0, PT, R15, RZ, PT, P0 ;  /* 0x000000ff0f00720c */ /* 0x000fda0003f05300 */
[----:B-12---:R-:W-:Y:S05]  /*06e0*/  @!P0 BRA `(.L_x_5) ;  /* 0x0000000000288947 */ /* 0x006fea0003800000 */
[----:B------:R-:W0:Y:S02]  /*06f0*/  LDC R11, c[0x0][0x634] ;  /* 0x00018d00ff0b7b82 */ /* 0x000e240000000800 */
[----:B0-----:R-:W-:-:S05]  /*0700*/  IADD3 R11, P0, R16, R11, RZ ;  /* 0x0000000b100b7210 */ /* 0x001fca0007f1e0ff */
[----:B------:R-:W-:-:S04]  /*0710*/  IMAD.X R13, RZ, RZ, R17, P0 ;  /* 0x000000ffff0d7224 */ /* 0x000fc800000e0611 */
[----:B------:R-:W-:-:S04]  /*0720*/  IMAD.WIDE.U32 R6, R13, R14, RZ ;  /* 0x0000000e0d067225 */ /* 0x000fc800078e00ff */
[----:B------:R-:W-:-:S04]  /*0730*/  IMAD.WIDE.U32 R8, P0, R11, R15, R6 ;  /* 0x0000000f0b087225 */ /* 0x000fc80007800006 */
[----:B------:R-:W-:-:S04]  /*0740*/  IMAD.WIDE.U32 R6, R11, R14, RZ ;  /* 0x0000000e0b067225 */ /* 0x000fc800078e00ff */
[----:B------:R-:W-:Y:S01]  /*0750*/  IMAD.X R11, RZ, RZ, RZ, P0 ;  /* 0x000000ffff0b7224 */ /* 0x000fe200000e06ff */
[----:B------:R-:W-:Y:S01]  /*0760*/  IADD3 RZ, P0, R7, R8, RZ ;  /* 0x0000000807ff7210 */ /* 0x000fe20007f1e0ff */
[----:B------:R-:W-:-:S04]  /*0770*/  IMAD.MOV.U32 R10, RZ, RZ, R9 ;  /* 0x000000ffff0a7224 */ /* 0x000fc800078e0009 */
[----:B------:R-:W-:-:S08]  /*0780*/  IMAD.WIDE.U32.X R6, R13, R15, R10, P0 ;  /* 0x0000000f0d067225 */ /* 0x000fd000000e040a */
.L_x_5:
[-CC-:B------:R-:W-:Y:S01]  /*0790*/  SHF.R.U64 R23, R6, R0.reuse, R7.reuse ;  /* 0x0000000006177219 */ /* 0x180fe20000001207 */
[----:B------:R-:W0:Y:S01]  /*07a0*/  LDC R10, c[0x0][0x618] ;  /* 0x00018600ff0a7b82 */ /* 0x000e220000000800 */
[----:B------:R-:W-:Y:S01]  /*07b0*/  SHF.R.U32.HI R5, RZ, R0, R7 ;  /* 0x00000000ff057219 */ /* 0x000fe20000011607 */
[----:B------:R-:W-:Y:S01]  /*07c0*/  ULDC UR4, c[0x0][0x150] ;  /* 0x0000540000047ab9 */ /* 0x000fe20000000800 */
[----:B------:R-:W-:Y:S02]  /*07d0*/  IADD3 R9, P0, RZ, -R23, RZ ;  /* 0x80000017ff097210 */ /* 0x000fe40007f1e0ff */
[----:B------:R-:W-:-:S03]  /*07e0*/  I2FP.F32.U32 R0, R4 ;  /* 0x0000000400007245 */ /* 0x000fc60000201000 */
[----:B------:R-:W1:Y:S01]  /*07f0*/  LDC.64 R28, c[0x0][0x640] ;  /* 0x00019000ff1c7b82 */ /* 0x000e620000000a00 */
[----:B------:R-:W-:Y:S02]  /*0800*/  IMAD.X R11, RZ, RZ, ~R5, P0 ;  /* 0x000000ffff0b7224 */ /* 0x000fe400000e0e05 */
[----:B------:R-:W-:Y:S01]  /*0810*/  FMUL R0, R0, UR4 ;  /* 0x0000000400007c20 */ /* 0x000fe20008400000 */
[----:B------:R-:W-:Y:S01]  /*0820*/  IMAD.WIDE.U32 R6, R9, R20, R16 ;  /* 0x0000001409067225 */ /* 0x000fe200078e0010 */
[----:B------:R-:W-:-:S03]  /*0830*/  ULDC UR4, c[0x0][0x154] ;  /* 0x0000550000047ab9 */ /* 0x000fc60000000800 */
[----:B------:R-:W-:Y:S01]  /*0840*/  IMAD R8, R11, R20, RZ ;  /* 0x000000140b087224 */ /* 0x000fe200078e02ff */
[----:B------:R-:W2:Y:S01]  /*0850*/  LDC R5, c[0x0][0x144] ;  /* 0x00005100ff057b82 */ /* 0x000ea20000000800 */
[----:B------:R-:W3:Y:S02]  /*0860*/  F2I.U32.TRUNC.NTZ R0, R0 ;  /* 0x0000000000007305 */ /* 0x000ee4000020f000 */
[----:B------:R-:W-:-:S04]  /*0870*/  IMAD R9, R9, R21, R8 ;  /* 0x0000001509097224 */ /* 0x000fc800078e0208 */
[----:B------:R-:W-:Y:S01]  /*0880*/  IMAD.IADD R7, R7, 0x1, R9 ;  /* 0x0000000107077824 */ /* 0x000fe200078e0209 */
[----:B------:R-:W4:Y:S01]  /*0890*/  LDC R12, c[0x0][0x608] ;  /* 0x00018200ff0c7b82 */ /* 0x000f220000000800 */
[----:B------:R-:W-:-:S03]  /*08a0*/  IMAD.MOV.U32 R9, RZ, RZ, -0x1 ;  /* 0xffffffffff097424 */ /* 0x000fc600078e00ff */
[-CC-:B0-----:R-:W-:Y:S02]  /*08b0*/  SHF.R.U64 R20, R6, R10.reuse, R7.reuse ;  /* 0x0000000a06147219 */ /* 0x181fe40000001207 */
[----:B------:R-:W-:Y:S02]  /*08c0*/  I2FP.F32.U32 R6, R3 ;  /* 0x0000000300067245 */ /* 0x000fe40000201000 */
[----:B------:R-:W0:Y:S01]  /*08d0*/  LDC R26, c[0x0][0x658] ;  /* 0x00019600ff1a7b82 */ /* 0x000e220000000800 */
[----:B-1----:R-:W-:Y:S01]  /*08e0*/  ISETP.NE.U32.AND P0, PT, R28, RZ, PT ;  /* 0x000000ff1c00720c */ /* 0x002fe20003f05070 */
[----:B---3--:R-:W-:Y:S01]  /*08f0*/  IMAD.MOV R8, RZ, RZ, -R0 ;  /* 0x000000ffff087224 */ /* 0x008fe200078e0a00 */
[----:B------:R-:W-:Y:S01]  /*0900*/  SHF.R.U32.HI R7, RZ, R10, R7 ;  /* 0x0000000aff077219 */ /* 0x000fe20000011607 */
[----:B------:R-:W-:Y:S01]  /*0910*/  FMUL R6, R6, UR4 ;  /* 0x0000000406067c20 */ /* 0x000fe20008400000 */
[----:B------:R-:W-:-:S03]  /*0920*/  ISETP.NE.AND.EX P0, PT, R29, RZ, PT, P0 ;  /* 0x000000ff1d00720c */ /* 0x000fc60003f05300 */
[----:B------:R-:W1:Y:S01]  /*0930*/  LDC R14, c[0x0][0x148] ;  /* 0x00005200ff0e7b82 */ /* 0x000e620000000800 */
[----:B--2---:R-:W-:-:S07]  /*0940*/  IMAD R0, R5, R8, R4 ;  /* 0x0000000805007224 */ /* 0x004fce00078e0204 */
[----:B------:R-:W2:Y:S01]  /*0950*/  LDC R24, c[0x0][0x600] ;  /* 0x00018000ff187b82 */ /* 0x000ea20000000800 */
[-CC-:B----4-:R-:W-:Y:S02]  /*0960*/  SHF.R.U64 R30, R20, R12.reuse, R7.reuse ;  /* 0x0000000c141e7219 */ /* 0x190fe40000001207 */
[----:B------:R-:W-:Y:S01]  /*0970*/  SHF.R.U32.HI R5, RZ, R12, R7 ;  /* 0x0000000cff057219 */ /* 0x000fe20000011607 */
[----:B------:R-:W-:Y:S01]  /*0980*/  IMAD.MOV.U32 R7, RZ, RZ, 0x1 ;  /* 0x00000001ff077424 */ /* 0x000fe200078e00ff */
[----:B------:R3:W4:Y:S03]  /*0990*/  F2I.U32.TRUNC.NTZ R12, R6 ;  /* 0x00000006000c7305 */ /* 0x000726000020f000 */
[----:B------:R-:W1:Y:S01]  /*09a0*/  LDC R15, c[0x0][0x648] ;  /* 0x00019200ff0f7b82 */ /* 0x000e620000000800 */
[-C--:B0-----:R-:W-:Y:S02]  /*09b0*/  SHF.L.U32 R4, R9, R26.reuse, RZ ;  /* 0x0000001a09047219 */ /* 0x081fe400000006ff */
[----:B------:R-:W-:-:S02]  /*09c0*/  SHF.R.U64 R32, R30, R26, R5 ;  /* 0x0000001a1e207219 */ /* 0x000fc40000001205 */
[----:B------:R-:W-:Y:S02]  /*09d0*/  LOP3.LUT R11, RZ, R4, RZ, 0x33, !PT ;  /* 0x00000004ff0b7212 */ /* 0x000fe400078e33ff */
[-C--:B------:R-:W-:Y:S01]  /*09e0*/  SHF.R.U32.HI R5, RZ, R26.reuse, R5 ;  /* 0x0000001aff057219 */ /* 0x080fe20000011605 */
[----:B------:R-:W0:Y:S01]  /*09f0*/  LDC R21, c[0x0][0x638] ;  /* 0x00018e00ff157b82 */ /* 0x000e220000000800 */
[----:B------:R-:W-:Y:S01]  /*0a00*/  SHF.L.U32 R10, R7, R26, RZ ;  /* 0x0000001a070a7219 */ /* 0x000fe200000006ff */
[----:B------:R-:W-:-:S06]  /*0a10*/  IMAD.MOV.U32 R4, RZ, RZ, R32 ;  /* 0x000000ffff047224 */ /* 0x000fcc00078e0020 */
[----:B------:R-:W0:Y:S01]  /*0a20*/  LDC R153, c[0x0][0x610] ;  /* 0x00018400ff997b82 */ /* 0x000e220000000800 */
[----:B---34-:R-:W-:Y:S05]  /*0a30*/  @!P0 BRA `(.L_x_6) ;  /* 0x0000000000288947 */ /* 0x018fea0003800000 */
[----:B------:R-:W3:Y:S02]  /*0a40*/  LDC R9, c[0x0][0x64c] ;  /* 0x00019300ff097b82 */ /* 0x000ee40000000800 */
[----:B---3--:R-:W-:-:S05]  /*0a50*/  IADD3 R9, P0, R32, R9, RZ ;  /* 0x0000000920097210 */ /* 0x008fca0007f1e0ff */
        /* <DEDUP_REMOVED lines=8> */
.L_x_6:
[----:B-1----:R-:W-:Y:S01]  /*0ae0*/  SHF.R.U64 R4, R4, R15, R5 ;  /* 0x0000000f04047219 */ /* 0x002fe20000001205 */
[----:B--2---:R-:W-:Y:S01]  /*0af0*/  VIADD R5, R24, 0xffffffff ;  /* 0xffffffff18057836 */ /* 0x004fe20000000000 */
[----:B------:R-:W-:Y:S01]  /*0b00*/  LOP3.LUT R11, R30, R11, RZ, 0xc0, !PT ;  /* 0x0000000b1e0b7212 */ /* 0x000fe200078ec0ff */
[----:B------:R-:W-:Y:S02]  /*0b10*/  IMAD.MOV R12, RZ, RZ, -R12 ;  /* 0x000000ffff0c7224 */ /* 0x000fe400078e0a0c */
[----:B------:R-:W-:Y:S02]  /*0b20*/  IMAD.MOV R6, RZ, RZ, -R4 ;  /* 0x000000ffff067224 */ /* 0x000fe400078e0a04 */
[----:B------:R-:W-:Y:S01]  /*0b30*/  IMAD R11, R10, R4, R11 ;  /* 0x000000040a0b7224 */ /* 0x000fe200078e020b */
[----:B------:R-:W-:Y:S01]  /*0b40*/  LOP3.LUT R4, R20, R5, RZ, 0xc0, !PT ;  /* 0x0000000514047212 */ /* 0x000fe200078ec0ff */
[----:B------:R-:W-:Y:S02]  /*0b50*/  @P3 IMAD R0, R14, R12, R3 ;  /* 0x0000000c0e003224 */ /* 0x000fe400078e0203 */
[----:B0-----:R-:W-:-:S02]  /*0b60*/  IMAD R3, R6, R21, R32 ;  /* 0x0000001506037224 */ /* 0x001fc400078e0220 */
[----:B------:R-:W-:Y:S02]  /*0b70*/  IMAD R153, R11, R153, R0 ;  /* 0x000000990b997224 */ /* 0x000fe400078e0200 */
[----:B------:R-:W-:Y:S02]  /*0b80*/  IMAD R4, R3, R24, R4 ;  /* 0x0000001803047224 */ /* 0x000fe400078e0204 */
[----:B------:R-:W-:-:S03]  /*0b90*/  IMAD.MOV.U32 R0, RZ, RZ, 0x1 ;  /* 0x00000001ff007424 */ /* 0x000fc600078e00ff */
[----:B------:R-:W-:Y:S02]  /*0ba0*/  SEL R152, R4, R153, !P3 ;  /* 0x0000009904987207 */ /* 0x000fe40005800000 */
[----:B------:R-:W-:-:S07]  /*0bb0*/  SEL R153, R153, R4, !P3 ;  /* 0x0000000499997207 */ /* 0x000fce0005800000 */
.L_x_4:
[----:B------:R-:W-:-:S08]  /*0bc0*/  NOP ;  /* 0x0000000000007918 */ /* 0x000fd00000000000 */
[----:B------:R-:W0:Y:S02]  /*0bd0*/  USETMAXREG.TRY_ALLOC.CTAPOOL UP0, 0xe8 ;  /* 0x000000e8000079c8 */ /* 0x000e240008000600 */
[----:B0-----:R-:W-:-:S13]  /*0be0*/  PLOP3.LUT P0, PT, PT, PT, UP0, 0x80, 0x0 ;  /* 0x000000000000781c */ /* 0x001fda0003f0f008 */
[----:B------:R-:W-:Y:S05]  /*0bf0*/  @!P0 BRA `(.L_x_4) ;  /* 0xfffffffc00f08947 */ /* 0x000fea000383ffff */
[----:B------:R-:W-:Y:S01]  /*0c00*/  ULDC.64 UR4, c[0x0][0x598] ;  /* 0x0001660000047ab9 */ /* 0x000fe20000000a00 */
[----:B------:R-:W-:Y:S01]  /*0c10*/  ULDC.64 UR36, c[0x0][0x208] ;  /* 0x0000820000247ab9 */ /* 0x000fe20000000a00 */
[----:B------:R-:W-:-:S04]  /*0c20*/  ISETP.NE.U32.AND P0, PT, RZ, UR4, PT ;  /* 0x00000004ff007c0c */ /* 0x000fc8000bf05070 */
[----:B------:R-:W-:-:S13]  /*0c30*/  ISETP.NE.AND.EX P0, PT, RZ, UR5, PT, P0 ;  /* 0x00000005ff007c0c */ /* 0x000fda000bf05300 */
[----:B------:R-:W-:Y:S05]  /*0c40*/  @!P0 BRA `(.L_x_7) ;  /* 0x00000000001c8947 */ /* 0x000fea0003800000 */
[----:B------:R-:W0:Y:S02]  /*0c50*/  LDC.64 R4, c[0x0][0x598] ;  /* 0x00016600ff047b82 */ /* 0x000e240000000a00 */
[----:B0-----:R-:W2:Y:S02]  /*0c60*/  LDG.E.64 R4, desc[UR36][R4.64] ;  /* 0x0000002404047981 */ /* 0x001ea4000c1e1b00 */
[----:B--2---:R-:W-:-:S04]  /*0c70*/  ISETP.NE.U32.AND P0, PT, R4, RZ, PT ;  /* 0x000000ff0400720c */ /* 0x004fc80003f05070 */
[----:B------:R-:W-:-:S13]  /*0c80*/  ISETP.NE.AND.EX P0, PT, R5, RZ, PT, P0 ;  /* 0x000000ff0500720c */ /* 0x000fda0003f05300 */
[----:B------:R-:W-:Y:S05]  /*0c90*/  @!P0 BRA `(.L_x_7) ;  /* 0x0000000000088947 */ /* 0x000fea0003800000 */
[----:B------:R0:W5:Y:S01]  /*0ca0*/  LD.E R154, desc[UR36][R4.64] ;  /* 0x00000024049a7980 */ /* 0x000162000c101900 */
[----:B------:R-:W-:Y:S05]  /*0cb0*/  BRA `(.L_x_8) ;  /* 0x0000000000247947 */ /* 0x000fea0003800000 */
.L_x_7:
[----:B------:R-:W-:Y:S02]  /*0cc0*/  ULDC.64 UR4, c[0x0][0x588] ;  /* 0x0001620000047ab9 */ /* 0x000fe40000000a00 */
[----:B------:R-:W-:-:S04]  /*0cd0*/  ISETP.NE.U32.AND P0, PT, RZ, UR4, PT ;  /* 0x00000004ff007c0c */ /* 0x000fc8000bf05070 */
[----:B------:R-:W-:-:S13]  /*0ce0*/  ISETP.NE.AND.EX P0, PT, RZ, UR5, PT, P0 ;  /* 0x00000005ff007c0c */ /* 0x000fda000bf05300 */
[----:B------:R-:W-:Y:S05]  /*0cf0*/  @!P0 BRA `(.L_x_9) ;  /* 0x00000000000c8947 */ /* 0x000fea0003800000 */
[----:B------:R-:W0:Y:S02]  /*0d00*/  LDC.64 R154, c[0x0][0x588] ;  /* 0x00016200ff9a7b82 */ /* 0x000e240000000a00 */
[----:B0-----:R1:W5:Y:S01]  /*0d10*/  LDG.E R154, desc[UR36][R154.64] ;  /* 0x000000249a9a7981 */ /* 0x001362000c1e1900 */
[----:B------:R-:W-:Y:S05]  /*0d20*/  BRA `(.L_x_8) ;  /* 0x0000000000087947 */ /* 0x000fea0003800000 */
.L_x_9:
[----:B------:R-:W-:Y:S02]  /*0d30*/  ULDC UR4, c[0x0][0x580] ;  /* 0x0001600000047ab9 */ /* 0x000fe40000000800 */
[----:B------:R-:W-:-:S07]  /*0d40*/  IMAD.U32 R154, RZ, RZ, UR4 ;  /* 0x00000004ff9a7e24 */ /* 0x000fce000f8e00ff */
.L_x_8:
[----:B------:R-:W-:Y:S02]  /*0d50*/  ULDC.64 UR4, c[0x0][0x5a0] ;  /* 0x0001680000047ab9 */ /* 0x000fe40000000a00 */
[----:B------:R-:W-:-:S04]  /*0d60*/  ISETP.NE.U32.AND P0, PT, RZ, UR4, PT ;  /* 0x00000004ff007c0c */ /* 0x000fc8000bf05070 */
[----:B------:R-:W-:-:S13]  /*0d70*/  ISETP.NE.AND.EX P0, PT, RZ, UR5, PT, P0 ;  /* 0x00000005ff007c0c */ /* 0x000fda000bf05300 */
[----:B------:R-:W-:Y:S05]  /*0d80*/  @!P0 BRA `(.L_x_10) ;  /* 0x00000000001c8947 */ /* 0x000fea0003800000 */
[----:B0-----:R-:W0:Y:S02]  /*0d90*/  LDC.64 R4, c[0x0][0x5a0] ;  /* 0x00016800ff047b82 */ /* 0x001e240000000a00 */
[----:B0-----:R-:W2:Y:S02]  /*0da0*/  LDG.E.64 R4, desc[UR36][R4.64] ;  /* 0x0000002404047981 */ /* 0x001ea4000c1e1b00 */
[----:B--2---:R-:W-:-:S04]  /*0db0*/  ISETP.NE.U32.AND P0, PT, R4, RZ, PT ;  /* 0x000000ff0400720c */ /* 0x004fc80003f05070 */
[----:B------:R-:W-:-:S13]  /*0dc0*/  ISETP.NE.AND.EX P0, PT, R5, RZ, PT, P0 ;  /* 0x000000ff0500720c */ /* 0x000fda0003f05300 */
[----:B------:R-:W-:Y:S05]  /*0dd0*/  @!P0 BRA `(.L_x_10) ;  /* 0x0000000000088947 */ /* 0x000fea0003800000 */
[----:B-1----:R0:W5:Y:S01]  /*0de0*/  LD.E R155, desc[UR36][R4.64] ;  /* 0x00000024049b7980 */ /* 0x002162000c101900 */
[----:B------:R-:W-:Y:S05]  /*0df0*/  BRA `(.L_x_11) ;  /* 0x0000000000247947 */ /* 0x000fea0003800000 */
.L_x_10:
[----:B------:R-:W-:Y:S02]  /*0e00*/  ULDC.64 UR4, c[0x0][0x590] ;  /* 0x0001640000047ab9 */ /* 0x000fe40000000a00 */
[----:B------:R-:W-:-:S04]  /*0e10*/  ISETP.NE.U32.AND P0, PT, RZ, UR4, PT ;  /* 0x00000004ff007c0c */ /* 0x000fc8000bf05070 */
[----:B------:R-:W-:-:S13]  /*0e20*/  ISETP.NE.AND.EX P0, PT, RZ, UR5, PT, P0 ;  /* 0x00000005ff007c0c */ /* 0x000fda000bf05300 */
[----:B------:R-:W-:Y:S05]  /*0e30*/  @!P0 BRA `(.L_x_12) ;  /* 0x00000000000c8947 */ /* 0x000fea0003800000 */
[----:B0-----:R-:W1:Y:S02]  /*0e40*/  LDC.64 R4, c[0x0][0x590] ;  /* 0x00016400ff047b82 */ /* 0x001e640000000a00 */
[----:B-1----:R1:W5:Y:S01]  /*0e50*/  LDG.E R155, desc[UR36][R4.64] ;  /* 0x00000024049b7981 */ /* 0x002362000c1e1900 */
[----:B------:R-:W-:Y:S05]  /*0e60*/  BRA `(.L_x_11) ;  /* 0x0000000000087947 */ /* 0x000fea0003800000 */
.L_x_12:
[----:B------:R-:W-:Y:S02]  /*0e70*/  ULDC UR4, c[0x0][0x584] ;  /* 0x0001610000047ab9 */ /* 0x000fe40000000800 */
[----:B-1----:R-:W-:-:S07]  /*0e80*/  IMAD.U32 R155, RZ, RZ, UR4 ;  /* 0x00000004ff9b7e24 */ /* 0x002fce000f8e00ff */
.L_x_11:
[----:B------:R-:W-:-:S13]  /*0e90*/  LOP3.LUT P0, RZ, R0, 0xff, RZ, 0xc0, !PT ;  /* 0x000000ff00ff7812 */ /* 0x000fda000780c0ff */
[----:B------:R-:W-:Y:S05]  /*0ea0*/  @!P0 EXIT ;  /* 0x000000000000894d */ /* 0x000fea0003800000 */
[----:B------:R-:W-:Y:S01]  /*0eb0*/  ULDC UR4, c[0x0][0x28c] ;  /* 0x0000a30000047ab9 */ /* 0x000fe20000000800 */
[----:B------:R-:W-:Y:S01]  /*0ec0*/  LOP3.LUT R160, R19, 0x1, RZ, 0xfc, !PT ;  /* 0x0000000113a07812 */ /* 0x000fe200078efcff */
[----:B------:R-:W-:Y:S01]  /*0ed0*/  UIADD3 UR4, UR4, 0x3f, URZ ;  /* 0x0000003f04047890 */ /* 0x000fe2000fffe03f */
[----:B------:R-:W-:Y:S01]  /*0ee0*/  UMOV UR38, URZ ;  /* 0x0000003f00267c82 */ /* 0x000fe20008000000 */
[----:B------:R-:W-:Y:S02]  /*0ef0*/  UMOV UR39, URZ ;  /* 0x0000003f00277c82 */ /* 0x000fe40008000000 */
[----:B------:R-:W-:-:S04]  /*0f00*/  USHF.R.S32.HI UR5, URZ, 0x1f, UR4 ;  /* 0x0000001f3f057899 */ /* 0x000fc80008011404 */
[----:B------:R-:W-:-:S04]  /*0f10*/  ULEA.HI UR5, UR5, UR4, URZ, 0x6 ;  /* 0x0000000405057291 */ /* 0x000fc8000f8f303f */
[----:B------:R-:W-:-:S12]  /*0f20*/  USHF.R.S32.HI UR40, URZ, 0x6, UR5 ;  /* 0x000000063f287899 */ /* 0x000fd80008011405 */
.L_x_286:
[----:B------:R-:W-:Y:S01]  /*0f30*/  LOP3.LUT R0, R18, 0x80, RZ, 0xc0, !PT ;  /* 0x0000008012007812 */ /* 0x000fe200078ec0ff */
[----:B--2---:R-:W2:Y:S01]  /*0f40*/  S2UR UR7, SR_CgaCtaId ;  /* 0x00000000000779c3 */ /* 0x004ea20000008800 */
[----:B------:R-:W-:Y:S02]  /*0f50*/  UMOV UR6, 0x400 ;  /* 0x0000040000067882 */ /* 0x000fe40000000000 */
[----:B------:R-:W-:-:S06]  /*0f60*/  SHF.R.U32.HI R0, RZ, 0x7, R0 ;  /* 0x00000007ff007819 */ /* 0x000fcc0000011600 */
[----:B---3--:R-:W3:Y:S01]  /*0f70*/  SHFL.IDX PT, R0, R0, RZ, 0x1f ;  /* 0x00001fff00007589 */ /* 0x008ee200000e0000 */
[----:B--2---:R-:W-:Y:S01]  /*0f80*/  ULEA UR42, UR7, UR6, 0x18 ;  /* 0x00000006072a7291 */ /* 0x004fe2000f8ec03f */
[----:B---3--:R-:W-:-:S13]  /*0f90*/  R2UR UR4, R0 ;  /* 0x00000000000472ca */ /* 0x008fda00000e0000 */
[----:B------:R-:W-:-:S04]  /*0fa0*/  ULEA.HI UR5, UR4, UR4, URZ, 0x1 ;  /* 0x0000000404057291 */ /* 0x000fc8000f8f083f */
[----:B------:R-:W-:-:S04]  /*0fb0*/  ULOP3.LUT UR5, UR5, 0x7fffe, URZ, 0xc0, !UPT ;  /* 0x0007fffe05057892 */ /* 0x000fc8000f8ec03f */
[----:B------:R-:W-:-:S03]  /*0fc0*/  UIADD3 UR5, UR4, -UR5, URZ ;  /* 0x8000000504057290 */ /* 0x000fc6000fffe03f */
[----:B------:R-:W-:Y:S01]  /*0fd0*/  ULDC UR4, c[0x0][0x28c] ;  /* 0x0000a30000047ab9 */ /* 0x000fe20000000800 */
[----:B------:R-:W-:Y:S01]  /*0fe0*/  ULEA UR5, UR5, UR42, 0xd ;  /* 0x0000002a05057291 */ /* 0x000fe2000f8e683f */
[----:B------:R-:W-:-:S03]  /*0ff0*/  ISETP.LT.AND P0, PT, RZ, UR4, PT ;  /* 0x00000004ff007c0c */ /* 0x000fc6000bf01270 */
[----:B------:R-:W-:-:S04]  /*1000*/  UIADD3 UR5, UR5, 0x100, URZ ;  /* 0x0000010005057890 */ /* 0x000fc8000fffe03f */
[----:B------:R-:W-:-:S04]  /*1010*/  USHF.R.U32.HI UR5, URZ, 0x4, UR5 ;  /* 0x000000043f057899 */ /* 0x000fc80008011605 */
[----:B------:R-:W-:Y:S02]  /*1020*/  ULOP3.LUT UR41, UR5, 0x3fff, URZ, 0xc0, !UPT ;  /* 0x00003fff05297892 */ /* 0x000fe4000f8ec03f */
[----:B-1--4-:R-:W-:Y:S10]  /*1030*/  @P0 BRA `(.L_x_13) ;  /* 0x0000000000400947 */ /* 0x012ff40003800000 */
[----:B------:R-:W-:Y:S01]  /*1040*/  MOV R0, 0x0 ;  /* 0x0000000000007802 */ /* 0x000fe20000000f00 */
[----:B------:R-:W-:Y:S01]  /*1050*/  ULDC.64 UR4, c[0x4][0x68] ;  /* 0x01001a0000047ab9 */ /* 0x000fe20000000a00 */
[----:B------:R-:W-:Y:S01]  /*1060*/  ULDC.64 UR6, c[0x4][0x8] ;  /* 0x0100020000067ab9 */ /* 0x000fe20000000a00 */
[----:B01----:R-:W-:Y:S01]  /*1070*/  IMAD.U32 R4, RZ, RZ, UR4 ;  /* 0x00000004ff047e24 */ /* 0x003fe2000f8e00ff */
[----:B------:R0:W1:Y:S01]  /*1080*/  LDC.64 R14, c[0x4][R0] ;  /* 0x01000000000e7b82 */ /* 0x0000620000000a00 */
[----:B------:R-:W-:Y:S01]  /*1090*/  IMAD.U32 R5, RZ, RZ, UR5 ;  /* 0x00000005ff057e24 */ /* 0x000fe2000f8e00ff */
[----:B------:R-:W-:Y:S01]  /*10a0*/  ULDC.64 UR4, c[0x4][0x70] ;  /* 0x01001c0000047ab9 */ /* 0x000fe20000000a00 */
[----:B------:R-:W-:Y:S02]  /*10b0*/  IMAD.U32 R10, RZ, RZ, UR6 ;  /* 0x00000006ff0a7e24 */ /* 0x000fe4000f8e00ff */
[----:B------:R-:W-:Y:S02]  /*10c0*/  IMAD.U32 R6, RZ, RZ, UR4 ;  /* 0x00000004ff067e24 */ /* 0x000fe4000f8e00ff */
[----:B------:R-:W-:-:S02]  /*10d0*/  IMAD.U32 R7, RZ, RZ, UR5 ;  /* 0x00000005ff077e24 */ /* 0x000fc4000f8e00ff */
[----:B------:R-:W-:Y:S02]  /*10e0*/  IMAD.U32 R11, RZ, RZ, UR7 ;  /* 0x00000007ff0b7e24 */ /* 0x000fe4000f8e00ff */
[----:B------:R-:W-:Y:S02]  /*10f0*/  IMAD.MOV.U32 R8, RZ, RZ, 0x1e1 ;  /* 0x000001e1ff087424 */ /* 0x000fe400078e00ff */
[----:B------:R-:W-:Y:S02]  /*1100*/  IMAD.MOV.U32 R12, RZ, RZ, 0x1 ;  /* 0x00000001ff0c7424 */ /* 0x000fe400078e00ff */
[----:B0-----:R-:W-:-:S07]  /*1110*/  IMAD.MOV.U32 R13, RZ, RZ, RZ ;  /* 0x000000ffff0d7224 */ /* 0x001fce00078e00ff */
[----:B------:R-:W-:-:S07]  /*1120*/  LEPC R20, `(.L_x_13) ;  /* 0x000000001014794e */ /* 0x000fce0000000000 */
[----:B-1---5:R-:W-:Y:S05]  /*1130*/  CALL.ABS.NOINC R14 ;  /* 0x000000000e007343 */ /* 0x022fea0003c00000 */
.L_x_13:
[----:B------:R-:W-:-:S13]  /*1140*/  ISETP.NE.AND P0, PT, R160, 0x3, PT ;  /* 0x00000003a000780c */ /* 0x000fda0003f05270 */
[----:B------:R-:W-:Y:S05]  /*1150*/  @!P0 BRA `(.L_x_14) ;  /* 0x0000000000048947 */ /* 0x000fea0003800000 */
[----:B------:R-:W-:Y:S01]  /*1160*/  BPT.TRAP 0x1 ;  /* 0x000000040000795c */ /* 0x000fe20000300000 */
.L_x_14:
[----:B------:R-:W-:Y:S02]  /*1170*/  IMAD.U32 R3, RZ, RZ, UR39 ;  /* 0x00000027ff037e24 */ /* 0x000fe4000f8e00ff */
[----:B------:R-:W-:-:S03]  /*1180*/  IMAD.U32 R0, RZ, RZ, UR38 ;  /* 0x00000026ff007e24 */ /* 0x000fc6000f8e00ff */
[----:B------:R-:W-:Y:S02]  /*1190*/  LEA R3, R3, UR42, 0x3 ;  /* 0x0000002a03037c11 */ /* 0x000fe4000f8e18ff */
[----:B------:R-:W-:-:S04]  /*11a0*/  SHF.L.U32 R0, R0, 0x1f, RZ ;  /* 0x0000001f00007819 */ /* 0x000fc800000006ff */
[----:B------:R2:W3:Y:S01]  /*11b0*/  SYNCS.PHASECHK.TRANS64.TRYWAIT P1, [R3+URZ], R0 ;  /* 0x00000000030075a7 */ /* 0x0004e2000802017f */
[----:B------:R-:W-:Y:S05]  /*11c0*/  @!P0 BRA `(.L_x_15) ;  /* 0x0000000000048947 */ /* 0x000fea0003800000 */
[----:B------:R-:W-:Y:S01]  /*11d0*/  BPT.TRAP 0x1 ;  /* 0x000000040000795c */ /* 0x000fe20000300000 */
.L_x_15:
[----:B---3--:R-:W-:Y:S05]  /*11e0*/  @P1 BRA `(.L_x_16) ;  /* 0x0000000000081947 */ /* 0x008fea0003800000 */
[----:B------:R-:W3:Y:S02]  /*11f0*/  SYNCS.PHASECHK.TRANS64.TRYWAIT P1, [R3+URZ], R0 ;  /* 0x00000000030075a7 */ /* 0x000ee4000802017f */
[----:B---3--:R-:W-:Y:S05]  /*1200*/  @!P1 BRA `(.L_x_17) ;  /* 0x000000a800149947 */ /* 0x008fea0003800000 */
.L_x_16:
[----:B------:R-:W-:-:S04]  /*1210*/  UISETP.LT.AND UP0, UPT, UR40, 0x1, UPT ;  /* 0x000000012800788c */ /* 0x000fc8000bf01270 */
[----:B------:R-:W-:-:S04]  /*1220*/  USEL UR4, UR40, 0x1, UP0 ;  /* 0x0000000128047887 */ /* 0x000fc80008000000 */
[----:B------:R-:W-:-:S06]  /*1230*/  UIADD3 UR4, UR40, -UR4, URZ ;  /* 0x8000000428047290 */ /* 0x000fcc000fffe03f */
[----:B--23--:R-:W-:Y:S01]  /*1240*/  IMAD.U32 R0, RZ, RZ, UR4 ;  /* 0x00000004ff007e24 */ /* 0x00cfe2000f8e00ff */
[----:B------:R-:W-:Y:S05]  /*1250*/  WARPSYNC.ALL ;  /* 0x0000000000007948 */ /* 0x000fea0003800000 */
[----:B------:R-:W-:Y:S01]  /*1260*/  ISETP.GE.AND P1, PT, R0, 0x1, PT ;  /* 0x000000010000780c */ /* 0x000fe20003f26270 */
[----:B------:R-:W-:Y:S01]  /*1270*/  UIADD3 UR4, UR42, 0x20100, URZ ;  /* 0x000201002a047890 */ /* 0x000fe2000fffe03f */
[----:B------:R-:W-:Y:S01]  /*1280*/  WARPGROUP.ARRIVE ;  /* 0x00000000000079c5 */ /* 0x000fe20000000000 */
[----:B------:R-:W-:Y:S01]  /*1290*/  UMOV UR9, 0x40000040 ;  /* 0x4000004000097882 */ /* 0x000fe20000000000 */
[----:B------:R-:W-:Y:S01]  /*12a0*/  UMOV UR11, 0x40000040 ;  /* 0x40000040000b7882 */ /* 0x000fe20000000000 */
[----:B------:R-:W-:-:S04]  /*12b0*/  USHF.R.U32.HI UR4, URZ, 0x4, UR4 ;  /* 0x000000043f047899 */ /* 0x000fc80008011604 */
[----:B------:R-:W-:Y:S02]  /*12c0*/  ULOP3.LUT UR5, UR4, 0x3fff, URZ, 0xc0, !UPT ;  /* 0x00003fff04057892 */ /* 0x000fe4000f8ec03f */
[----:B------:R-:W-:Y:S02]  /*12d0*/  ULOP3.LUT UR4, UR41, 0x10000, URZ, 0xfc, !UPT ;  /* 0x0001000029047892 */ /* 0x000fe4000f8efc3f */
[----:B------:R-:W-:Y:S02]  /*12e0*/  ULOP3.LUT UR5, UR5, 0x10000, URZ, 0xfc, !UPT ;  /* 0x0001000005057892 */ /* 0x000fe4000f8efc3f */
[----:B------:R-:W-:Y:S02]  /*12f0*/  ULEA UR6, UR39, UR4, 0xb ;  /* 0x0000000427067291 */ /* 0x000fe4000f8e583f */
[----:B------:R-:W-:-:S05]  /*1300*/  ULEA UR7, UR39, UR5, 0xc ;  /* 0x0000000527077291 */ /* 0x000fca000f8e603f */
[----:B------:R-:W-:Y:S02]  /*1310*/  UMOV UR8, UR6 ;  /* 0x0000000600087c82 */ /* 0x000fe40008000000 */
[----:B------:R-:W-:Y:S02]  /*1320*/  UMOV UR10, UR7 ;  /* 0x00000007000a7c82 */ /* 0x000fe40008000000 */
[----:B------:R-:W-:Y:S01]  /*1330*/  HGMMA.64x256x8.F32.TF32 R24, gdesc[UR8], RZ, !UPT, gsb0 ;  /* 0x07e00000081879f0 */ /* 0x000fe2000c0028ff */
[----:B------:R-:W-:Y:S02]  /*1340*/  UIADD3 UR8, UR6, 0x2, URZ ;  /* 0x0000000206087890 */ /* 0x000fe4000fffe03f */
[----:B------:R-:W-:Y:S01]  /*1350*/  UIADD3 UR10, UR7, 0x2, URZ ;  /* 0x00000002070a7890 */ /* 0x000fe2000fffe03f */
[----:B------:R-:W-:Y:S01]  /*1360*/  UMOV UR9, 0x40000040 ;  /* 0x4000004000097882 */ /* 0x000fe20000000000 */
[----:B------:R-:W-:Y:S01]  /*1370*/  UMOV UR11, 0x40000040 ;  /* 0x40000040000b7882 */ /* 0x000fe20000000000 */
[----:B------:R-:W-:-:S02]  /*1380*/  WARPGROUP.DEPBAR.LE gsb0, 0x0 ;  /* 0x00008000000079c5 */ /* 0x000fc40000010000 */
[----:B------:R-:W-:-:S15]  /*1390*/  WARPGROUP.ARRIVE ;  /* 0x00000000000079c5 */ /* 0x000fde0000000000 */
[----:B------:R-:W-:-:S05]  /*13a0*/  NOP ;  /* 0x0000000000007918 */ /* 0x000fca0000000000 */
[----:B------:R-:W-:Y:S01]  /*13b0*/  HGMMA.64x256x8.F32.TF32 R24, gdesc[UR8], R24, gsb0 ;  /* 0x07e00000081879f0 */ /* 0x000fe20008002818 */
[----:B------:R-:W-:Y:S02]  /*13c0*/  UIADD3 UR8, UR6, 0x4, URZ ;  /* 0x0000000406087890 */ /* 0x000fe4000fffe03f */
[----:B------:R-:W-:Y:S01]  /*13d0*/  UIADD3 UR10, UR7, 0x4, URZ ;  /* 0x00000004070a7890 */ /* 0x000fe2000fffe03f */
[----:B------:R-:W-:Y:S01]  /*13e0*/  UMOV UR9, 0x40000040 ;  /* 0x4000004000097882 */ /* 0x000fe20000000000 */
[----:B------:R-:W-:Y:S01]  /*13f0*/  UMOV UR11, 0x40000040 ;  /* 0x40000040000b7882 */ /* 0x000fe20000000000 */
[----:B------:R-:W-:Y:S02]  /*1400*/  WARPGROUP.DEPBAR.LE gsb0, 0x0 ;  /* 0x00008000000079c5 */ /* 0x000fe40000010000 */
        /* <DEDUP_REMOVED lines=42> */
[----:B------:R-:W-:Y:S03]  /*16b0*/  HGMMA.64x256x8.F32.TF32 R24, gdesc[UR8], R24, gsb0 ;  /* 0x07e00000081879f0 */ /* 0x000fe60008002818 */
[----:B------:R-:W-:Y:S02]  /*16c0*/  WARPGROUP.DEPBAR.LE gsb0, 0x0 ;  /* 0x00008000000079c5 */ /* 0x000fe40000010000 */
[----:B------:R-:W-:Y:S05]  /*16d0*/  @!P1 BRA `(.L_x_18) ;  /* 0x0000000400a49947 */ /* 0x000fea0003800000 */
[----:B------:R-:W-:-:S04]  /*16e0*/  UIADD3 UR6, UR39, 0x1, URZ ;  /* 0x0000000127067890 */ /* 0x000fc8000fffe03f */
[----:B------:R-:W-:-:S04]  /*16f0*/  UISETP.NE.AND UP0, UPT, UR6, 0x4, UPT ;  /* 0x000000040600788c */ /* 0x000fc8000bf05270 */
[----:B------:R-:W-:Y:S02]  /*1700*/  USEL UR7, URZ, 0x1, UP0 ;  /* 0x000000013f077887 */ /* 0x000fe40008000000 */
[----:B------:R-:W-:Y:S02]  /*1710*/  USEL UR6, UR6, URZ, UP0 ;  /* 0x0000003f06067287 */ /* 0x000fe40008000000 */
[----:B------:R-:W-:-:S06]  /*1720*/  ULOP3.LUT UR7, UR38, UR7, URZ, 0x3c, !UPT ;  /* 0x0000000726077292 */ /* 0x000fcc000f8e3c3f */
[----:B01----:R-:W-:Y:S01]  /*1730*/  IMAD.U32 R5, RZ, RZ, UR7 ;  /* 0x00000007ff057e24 */ /* 0x003fe2000f8e00ff */
[----:B------:R-:W-:-:S06]  /*1740*/  UMOV UR7, UR39 ;  /* 0x0000002700077c82 */ /* 0x000fcc0008000000 */
.L_x_25:
[----:B01----:R-:W-:Y:S05]  /*1750*/  @!P0 BRA `(.L_x_19) ;  /* 0x0000000000048947 */ /* 0x003fea0003800000 */
[----:B------:R-:W-:Y:S01]  /*1760*/  BPT.TRAP 0x1 ;  /* 0x000000040000795c */ /* 0x000fe20000300000 */
.L_x_19:
[----:B------:R-:W0:Y:S01]  /*1770*/  S2UR UR9, SR_CgaCtaId ;  /* 0x00000000000979c3 */ /* 0x000e220000008800 */
[----:B------:R-:W-:Y:S01]  /*1780*/  UMOV UR8, 0x400 ;  /* 0x0000040000087882 */ /* 0x000fe20000000000 */
[----:B------:R-:W-:Y:S01]  /*1790*/  SHF.L.U32 R3, R5, 0x1f, RZ ;  /* 0x0000001f05037819 */ /* 0x000fe200000006ff */
[----:B0-----:R-:W-:-:S04]  /*17a0*/  ULEA UR8, UR9, UR8, 0x18 ;  /* 0x0000000809087291 */ /* 0x001fc8000f8ec03f */
[----:B------:R-:W-:-:S09]  /*17b0*/  ULEA UR9, UR6, UR8, 0x3 ;  /* 0x0000000806097291 */ /* 0x000fd2000f8e183f */
[----:B------:R0:W1:Y:S01]  /*17c0*/  SYNCS.PHASECHK.TRANS64.TRYWAIT P1, [UR9], R3 ;  /* 0x00000003ff0075a7 */ /* 0x0000620008020149 */
[----:B------:R-:W-:Y:S05]  /*17d0*/  @!P0 BRA `(.L_x_20) ;  /* 0x0000000000048947 */ /* 0x000fea0003800000 */
[----:B------:R-:W-:Y:S01]  /*17e0*/  BPT.TRAP 0x1 ;  /* 0x000000040000795c */ /* 0x000fe20000300000 */
.L_x_20:
[----:B-1----:R-:W-:Y:S05]  /*17f0*/  @P1 BRA `(.L_x_21) ;  /* 0x0000000000081947 */ /* 0x002fea0003800000 */
[----:B------:R-:W1:Y:S02]  /*1800*/  SYNCS.PHASECHK.TRANS64.TRYWAIT P1, [UR9], R3 ;  /* 0x00000003ff0075a7 */ /* 0x000e640008020149 */
[----:B-1----:R-:W-:Y:S05]  /*1810*/  @!P1 BRA `(.L_x_22) ;  /* 0x000000a000a49947 */ /* 0x002fea0003800000 */
.L_x_21:
[----:B------:R-:W-:Y:S01]  /*1820*/  ULEA UR9, UR6, UR4, 0xb ;  /* 0x0000000406097291 */ /* 0x000fe2000f8e583f */
[----:B------:R-:W-:Y:S01]  /*1830*/  WARPGROUP.ARRIVE ;  /* 0x00000000000079c5 */ /* 0x000fe20000000000 */
[----:B------:R-:W-:Y:S01]  /*1840*/  ULEA UR10, UR6, UR5, 0xc ;  /* 0x00000005060a7291 */ /* 0x000fe2000f8e603f */
[----:B------:R-:W-:Y:S01]  /*1850*/  UMOV UR13, 0x40000040 ;  /* 0x40000040000d7882 */ /* 0x000fe20000000000 */
[----:B------:R-:W-:-:S03]  /*1860*/  UMOV UR15, 0x40000040 ;  /* 0x40000040000f7882 */ /* 0x000fc60000000000 */
[----:B------:R-:W-:Y:S02]  /*1870*/  UMOV UR12, UR9 ;  /* 0x00000009000c7c82 */ /* 0x000fe40008000000 */
[----:B------:R-:W-:Y:S02]  /*1880*/  UMOV UR14, UR10 ;  /* 0x0000000a000e7c82 */ /* 0x000fe40008000000 */
[----:B------:R-:W-:Y:S01]  /*1890*/  HGMMA.64x256x8.F32.TF32 R24, gdesc[UR12], R24, gsb0 ;  /* 0x07e000000c1879f0 */ /* 0x000fe20008002818 */
        /* <DEDUP_REMOVED lines=58> */
[----:B------:R-:W-:Y:S01]  /*1c40*/  BPT.TRAP 0x1 ;  /* 0x000000040000795c */ /* 0x000fe20000300000 */
.L_x_23:
[----:B------:R-:W-:Y:S01]  /*1c50*/  ULEA UR8, UR7, UR8, 0x3 ;  /* 0x0000000807087291 */ /* 0x000fe2000f8e183f */
[----:B------:R-:W-:-:S03]  /*1c60*/  ISETP.GT.U32.AND P1, PT, R19, 0x1, PT ;  /* 0x000000011300780c */ /* 0x000fc60003f24070 */
[----:B------:R-:W-:-:S04]  /*1c70*/  UIADD3 UR8, UR8, 0x20, URZ ;  /* 0x0000002008087890 */ /* 0x000fc8000fffe03f */
[----:B------:R-:W-:-:S09]  /*1c80*/  UPRMT UR8, URZ, 0x654, UR8 ;  /* 0x000006543f087896 */ /* 0x000fd20008000008 */
[----:B------:R-:W-:Y:S01]  /*1c90*/  SYNCS.ARRIVE.TRANS64.RED.A1T0 RZ, [UR8], RZ ;  /* 0x000000ffffff79a7 */ /* 0x000fe20008100408 */
[----:B------:R-:W-:Y:S05]  /*1ca0*/  @P1 BRA `(.L_x_24) ;  /* 0x0000000000041947 */ /* 0x000fea0003800000 */
[----:B------:R-:W-:Y:S01]  /*1cb0*/  BPT.TRAP 0x1 ;  /* 0x000000040000795c */ /* 0x000fe20000300000 */
.L_x_24:
[----:B------:R-:W-:Y:S01]  /*1cc0*/  UIADD3 UR6, UR6, 0x1, URZ ;  /* 0x0000000106067890 */ /* 0x000fe2000fffe03f */
[C---:B------:R-:W-:Y:S01]  /*1cd0*/  ISETP.GT.AND P1, PT, R0.reuse, 0x1, PT ;  /* 0x000000010000780c */ /* 0x040fe20003f24270 */
[----:B------:R-:W-:Y:S01]  /*1ce0*/  UIADD3 UR7, UR7, 0x1, URZ ;  /* 0x0000000107077890 */ /* 0x000fe2000fffe03f */
[----:B------:R-:W-:Y:S01]  /*1cf0*/  VIADD R0, R0, 0xffffffff ;  /* 0xffffffff00007836 */ /* 0x000fe20000000000 */
[----:B------:R-:W-:Y:S02]  /*1d00*/  UISETP.NE.AND UP0, UPT, UR6, 0x4, UPT ;  /* 0x000000040600788c */ /* 0x000fe4000bf05270 */
[----:B------:R-:W-:Y:S02]  /*1d10*/  UISETP.NE.AND UP1, UPT, UR7, 0x4, UPT ;  /* 0x000000040700788c */ /* 0x000fe4000bf25270 */
[----:B------:R-:W-:Y:S02]  /*1d20*/  USEL UR8, URZ, 0x1, UP0 ;  /* 0x000000013f087887 */ /* 0x000fe40008000000 */
[----:B------:R-:W-:-:S02]  /*1d30*/  USEL UR6, UR6, URZ, UP0 ;  /* 0x0000003f06067287 */ /* 0x000fc40008000000 */
[----:B------:R-:W-:Y:S02]  /*1d40*/  USEL UR7, UR7, URZ, UP1 ;  /* 0x0000003f07077287 */ /* 0x000fe40008800000 */
[----:B------:R-:W-:Y:S01]  /*1d50*/  LOP3.LUT R5, R5, UR8, RZ, 0x3c, !PT ;  /* 0x0000000805057c12 */ /* 0x000fe2000f8e3cff */
[----:B------:R-:W-:Y:S09]  /*1d60*/  @P1 BRA `(.L_x_25) ;  /* 0xfffffff800781947 */ /* 0x000ff2000383ffff */
.L_x_18:
[----:B------:R-:W2:Y:S02]  /*1d70*/  LDC R0, c[0x0][0x28c] ;  /* 0x0000a300ff007b82 */ /* 0x000ea40000000800 */
[----:B--2---:R-:W-:-:S13]  /*1d80*/  ISETP.GE.AND P1, PT, R0, 0x1, PT ;  /* 0x000000010000780c */ /* 0x004fda0003f26270 */
[----:B------:R-:W-:Y:S05]  /*1d90*/  @!P1 BRA `(.L_x_26) ;  /* 0x0000000000409947 */ /* 0x000fea0003800000 */
[----:B------:R-:W-:Y:S05]  /*1da0*/  @!P0 BRA `(.L_x_27) ;  /* 0x0000000000048947 */ /* 0x000fea0003800000 */
[----:B------:R-:W-:Y:S01]  /*1db0*/  BPT.TRAP 0x1 ;  /* 0x000000040000795c */ /* 0x000fe20000300000 */
.L_x_27:
[----:B------:R-:W2:Y:S01]  /*1dc0*/  S2UR UR6, SR_CgaCtaId ;  /* 0x00000000000679c3 */ /* 0x000ea20000008800 */
[----:B------:R-:W-:Y:S01]  /*1dd0*/  UISETP.LT.AND UP0, UPT, UR40, 0x1, UPT ;  /* 0x000000012800788c */ /* 0x000fe2000bf01270 */
[----:B------:R-:W-:Y:S01]  /*1de0*/  ISETP.GT.U32.AND P0, PT, R19, 0x1, PT ;  /* 0x000000011300780c */ /* 0x000fe20003f04070 */
[----:B------:R-:W-:Y:S02]  /*1df0*/  UMOV UR5, 0x400 ;  /* 0x0000040000057882 */ /* 0x000fe40000000000 */
[----:B------:R-:W-:-:S04]  /*1e00*/  USEL UR4, UR40, 0x1, UP0 ;  /* 0x0000000128047887 */ /* 0x000fc80008000000 */
[----:B------:R-:W-:-:S04]  /*1e10*/  UIADD3 UR4, UR39, UR40, -UR4 ;  /* 0x0000002827047290 */ /* 0x000fc8000fffe804 */
[----:B------:R-:W-:-:S04]  /*1e20*/  USHF.L.U32 UR4, UR4, 0x3, URZ ;  /* 0x0000000304047899 */ /* 0x000fc8000800063f */
[----:B------:R-:W-:Y:S02]  /*1e30*/  ULOP3.LUT UR4, UR4, 0x18, URZ, 0xc0, !UPT ;  /* 0x0000001804047892 */ /* 0x000fe4000f8ec03f */
[----:B--2---:R-:W-:-:S04]  /*1e40*/  ULEA UR5, UR6, UR5, 0x18 ;  /* 0x0000000506057291 */ /* 0x004fc8000f8ec03f */
[----:B------:R-:W-:-:S04]  /*1e50*/  UIADD3 UR4, UR5, 0x20, UR4 ;  /* 0x0000002005047890 */ /* 0x000fc8000fffe004 */
[----:B------:R-:W-:-:S09]  /*1e60*/  UPRMT UR4, URZ, 0x654, UR4 ;  /* 0x000006543f047896 */ /* 0x000fd20008000004 */
[----:B------:R-:W-:Y:S01]  /*1e70*/  SYNCS.ARRIVE.TRANS64.RED.A1T0 RZ, [UR4], RZ ;  /* 0x000000ffffff79a7 */ /* 0x000fe20008100404 */
[----:B------:R-:W-:Y:S05]  /*1e80*/  @P0 BRA `(.L_x_26) ;  /* 0x0000000000040947 */ /* 0x000fea0003800000 */
[----:B------:R-:W-:Y:S01]  /*1e90*/  BPT.TRAP 0x1 ;  /* 0x000000040000795c */ /* 0x000fe20000300000 */
.L_x_26:
[----:B------:R-:W2:Y:S01]  /*1ea0*/  LDC R7, c[0x0][0x288] ;  /* 0x0000a200ff077b82 */ /* 0x000ea20000000800 */
[----:B01----:R-:W-:Y:S01]  /*1eb0*/  SHF.R.U32.HI R3, RZ, 0x2, R18 ;  /* 0x00000002ff037819 */ /* 0x003fe20000011612 */
[----:B------:R-:W-:Y:S01]  /*1ec0*/  UIADD3 UR39, UR40, UR39, URZ ;  /* 0x0000002728277290 */ /* 0x000fe2000fffe03f */
[C---:B------:R-:W-:Y:S01]  /*1ed0*/  LOP3.LUT R4, R18.reuse, 0x60, RZ, 0xc0, !PT ;  /* 0x0000006012047812 */ /* 0x040fe200078ec0ff */
[----:B------:R-:W-:Y:S01]  /*1ee0*/  ULDC UR8, c[0x0][0x284] ;  /* 0x0000a10000087ab9 */ /* 0x000fe20000000800 */
[----:B------:R-:W-:Y:S01]  /*1ef0*/  LOP3.LUT R3, R3, 0x7, RZ, 0xc0, !PT ;  /* 0x0000000703037812 */ /* 0x000fe200078ec0ff */
[----:B------:R-:W-:Y:S01]  /*1f00*/  USHF.R.U32.HI UR4, URZ, 0x2, UR39 ;  /* 0x000000023f047899 */ /* 0x000fe20008011627 */
[----:B------:R-:W-:Y:S01]  /*1f10*/  SHF.R.U32.HI R10, RZ, 0x1, R4 ;  /* 0x00000001ff0a7819 */ /* 0x000fe20000011604 */
[----:B------:R-:W-:Y:S01]  /*1f20*/  IMAD.SHL.U32 R4, R18, 0x2, RZ ;  /* 0x0000000212047824 */ /* 0x000fe200078e00ff */
[----:B------:R-:W-:Y:S01]  /*1f30*/  LOP3.LUT R0, R22, 0x1, RZ, 0xc0, !PT ;  /* 0x0000000116007812 */ /* 0x000fe200078ec0ff */
[----:B------:R-:W-:Y:S01]  /*1f40*/  ULOP3.LUT UR4, UR4, 0x1, URZ, 0xc0, !UPT ;  /* 0x0000000104047892 */ /* 0x000fe2000f8ec03f */
[----:B------:R-:W-:Y:S01]  /*1f50*/  IADD3 R5, RZ, -R10, -R3 ;  /* 0x8000000aff057210 */ /* 0x000fe20007ffe803 */
[----:B------:R-:W-:Y:S01]  /*1f60*/  UISETP.GT.U32.AND UP1, UPT, UR39, 0x3, UPT ;  /* 0x000000032700788c */ /* 0x000fe2000bf24070 */
[----:B------:R-:W-:Y:S01]  /*1f70*/  LOP3.LUT R9, R4, 0x6, RZ, 0xc0, !PT ;  /* 0x0000000604097812 */ /* 0x000fe200078ec0ff */
[C---:B------:R-:W-:Y:S01]  /*1f80*/  IMAD.SHL.U32 R6, R0.reuse, 0x40, RZ ;  /* 0x0000004000067824 */ /* 0x040fe200078e00ff */
[----:B------:R-:W-:Y:S01]  /*1f90*/  UISETP.NE.U32.AND UP0, UPT, UR4, 0x1, UPT ;  /* 0x000000010400788c */ /* 0x000fe2000bf05070 */
[----:B------:R-:W-:Y:S01]  /*1fa0*/  IMAD R11, R0, -0x40, R5 ;  /* 0xffffffc0000b7824 */ /* 0x000fe200078e0205 */
[----:B------:R-:W-:Y:S01]  /*1fb0*/  LOP3.LUT R0, R18, 0x3, RZ, 0xc0, !PT ;  /* 0x0000000312007812 */ /* 0x000fe200078ec0ff */
[----:B------:R-:W-:Y:S01]  /*1fc0*/  ULDC.64 UR6, c[0x0][0x5d0] ;  /* 0x0001740000067ab9 */ /* 0x000fe20000000a00 */
[----:B------:R-:W-:Y:S01]  /*1fd0*/  PRMT R8, R9, 0x6540, R152 ;  /* 0x0000654009087816 */ /* 0x000fe20000000098 */
[----:B------:R-:W-:Y:S01]  /*1fe0*/  IMAD.SHL.U32 R152, R152, 0x100, RZ ;  /* 0x0000010098987824 */ /* 0x000fe200078e00ff */
[----:B------:R-:W-:Y:S01]  /*1ff0*/  SHF.R.S32.HI R21, RZ, 0x1f, R23 ;  /* 0x0000001fff157819 */ /* 0x000fe20000011417 */
[----:B------:R-:W-:Y:S01]  /*2000*/  UISETP.LT.U32.AND UP1, UPT, UR40, 0x4, UP1 ;  /* 0x000000042800788c */ /* 0x000fe20008f21070 */
[----:B------:R-:W-:Y:S01]  /*2010*/  SHF.R.S32.HI R9, RZ, 0x1f, R8 ;  /* 0x0000001fff097819 */ /* 0x000fe20000011408 */
[----:B--2---:R-:W-:Y:S01]  /*2020*/  IMAD R13, R0, -0x2, R7 ;  /* 0xfffffffe000d7824 */ /* 0x004fe200078e0207 */
[----:B------:R-:W-:Y:S01]  /*2030*/  ISETP.GE.AND P0, PT, R152, R7, PT ;  /* 0x000000079800720c */ /* 0x000fe20003f06270 */
[----:B------:R-:W-:Y:S01]  /*2040*/  IMAD.SHL.U32 R0, R153, 0x80, RZ ;  /* 0x0000008099007824 */ /* 0x000fe200078e00ff */
[----:B------:R-:W-:Y:S01]  /*2050*/  UISETP.GT.U32.AND UP0, UPT, UR40, 0x3, !UP0 ;  /* 0x000000032800788c */ /* 0x000fe2000c704070 */
[----:B------:R-:W-:Y:S01]  /*2060*/  IMAD R4, R21, UR6, RZ ;  /* 0x0000000615047c24 */ /* 0x000fe2000f8e02ff */
[----:B------:R-:W-:Y:S01]  /*2070*/  LOP3.LUT R3, R6, 0x40, R3, 0xe2, !PT ;  /* 0x0000004006037812 */ /* 0x000fe200078ee203 */
[----:B------:R-:W-:Y:S01]  /*2080*/  USEL UR5, URZ, 0x1, !UP1 ;  /* 0x000000013f057887 */ /* 0x000fe2000c800000 */
[C---:B------:R-:W-:Y:S01]  /*2090*/  ISETP.GE.OR P0, PT, R0.reuse, UR8, P0 ;  /* 0x0000000800007c0c */ /* 0x040fe20008706670 */
[----:B------:R-:W-:Y:S01]  /*20a0*/  USEL UR4, URZ, 0x1, !UP0 ;  /* 0x000000013f047887 */ /* 0x000fe2000c000000 */
[----:B------:R-:W-:Y:S01]  /*20b0*/  IMAD.WIDE R6, R153, 0x80, RZ ;  /* 0x0000008099067825 */ /* 0x000fe200078e02ff */
[----:B------:R-:W-:Y:S01]  /*20c0*/  ULOP3.LUT UR39, UR39, 0x3, URZ, 0xc0, !UPT ;  /* 0x0000000327277892 */ /* 0x000fe2000f8ec03f */
[----:B------:R-:W-:Y:S01]  /*20d0*/  IADD3 R0, -R0, UR8, R11 ;  /* 0x0000000800007c10 */ /* 0x000fe2000fffe10b */
[----:B------:R-:W-:Y:S01]  /*20e0*/  ULOP3.LUT UR38, UR4, UR38, UR5, 0x96, !UPT ;  /* 0x0000002604267292 */ /* 0x000fe2000f8e9605 */
[C---:B------:R-:W-:Y:S01]  /*20f0*/  IMAD R15, R23.reuse, UR7, R4 ;  /* 0x00000007170f7c24 */ /* 0x040fe2000f8e0204 */
[----:B------:R-:W-:Y:S01]  /*2100*/  LOP3.LUT R169, R6, R3, R10, 0xfe, !PT ;  /* 0x0000000306a97212 */ /* 0x000fe200078efe0a */
[----:B------:R-:W-:-:S04]  /*2110*/  IMAD.WIDE.U32 R4, R23, UR6, R8 ;  /* 0x0000000617047c25 */ /* 0x000fc8000f8e0008 */
[----:B------:R-:W-:Y:S02]  /*2120*/  IMAD.IADD R5, R5, 0x1, R15 ;  /* 0x0000000105057824 */ /* 0x000fe400078e020f */
[----:B------:R-:W-:Y:S02]  /*2130*/  IMAD.IADD R3, R13, 0x1, -R152 ;  /* 0x000000010d037824 */ /* 0x000fe400078e0a98 */
[----:B------:R-:W-:Y:S01]  /*2140*/  IMAD.MOV.U32 R153, RZ, RZ, -0x1 ;  /* 0xffffffffff997424 */ /* 0x000fe200078e00ff */
[----:B------:R-:W-:Y:S06]  /*2150*/  @P0 BRA `(.L_x_28) ;  /* 0x0000007800d80947 */ /* 0x000fec0003800000 */
[----:B------:R-:W0:Y:S01]  /*2160*/  LDC.64 R10, c[0x0][0x5c8] ;  /* 0x00017200ff0a7b82 */ /* 0x000e220000000a00 */
[----:B-----5:R-:W-:Y:S01]  /*2170*/  FSETP.NEU.AND P0, PT, R155, RZ, PT ;  /* 0x000000ff9b00720b */ /* 0x020fe20003f0d000 */
[----:B------:R-:W-:Y:S01]  /*2180*/  BSSY B0, `(.L_x_28) ;  /* 0x00007b3000007945 */ /* 0x000fe20003800000 */
[----:B------:R-:W-:-:S04]  /*2190*/  ISETP.GT.AND P1, PT, R3, RZ, PT ;  /* 0x000000ff0300720c */ /* 0x000fc80003f24270 */
[----:B------:R-:W-:Y:S01]  /*21a0*/  ISETP.GT.AND P2, PT, R0, RZ, P1 ;  /* 0x000000ff0000720c */ /* 0x000fe20000f44270 */
[-C--:B0-----:R-:W-:Y:S02]  /*21b0*/  IMAD R12, R7, R10.reuse, RZ ;  /* 0x0000000a070c7224 */ /* 0x081fe400078e02ff */
[----:B------:R-:W-:-:S04]  /*21c0*/  IMAD.WIDE.U32 R162, R169, R10, R4 ;  /* 0x0000000aa9a27225 */ /* 0x000fc800078e0004 */
[----:B------:R-:W-:-:S04]  /*21d0*/  IMAD R5, R169, R11, R12 ;  /* 0x0000000ba9057224 */ /* 0x000fc800078e020c */
[----:B------:R-:W-:Y:S01]  /*21e0*/  IMAD.IADD R171, R163, 0x1, R5 ;  /* 0x00000001a3ab7824 */ /* 0x000fe200078e0205 */
[----:B------:R-:W-:Y:S06]  /*21f0*/  @!P0 BRA `(.L_x_29) ;  /* 0x0000005400948947 */ /* 0x000fec0003800000 */
[----:B------:R-:W0:Y:S01]  /*2200*/  LDC.64 R14, c[0x0][0x5b8] ;  /* 0x00016e00ff0e7b82 */ /* 0x000e220000000a00 */
[----:B------:R-:W-:-:S07]  /*2210*/  ULDC.64 UR4, c[0x0][0x5c0] ;  /* 0x0001700000047ab9 */ /* 0x000fce0000000a00 */
[----:B------:R-:W1:Y:S08]  /*2220*/  LDC.64 R166, c[0x0][0x5b0] ;  /* 0x00016c00ffa67b82 */ /* 0x000e700000000a00 */
[----:B------:R-:W2:Y:S01]  /*2230*/  LDC.64 R12, c[0x0][0x5a8] ;  /* 0x00016a00ff0c7b82 */ /* 0x000ea20000000a00 */
[-C--:B0-----:R-:W-:Y:S02]  /*2240*/  IMAD R4, R21, R14.reuse, RZ ;  /* 0x0000000e15047224 */ /* 0x081fe400078e02ff */
[----:B------:R-:W-:-:S04]  /*2250*/  IMAD.WIDE.U32 R164, R23, R14, R8 ;  /* 0x0000000e17a47225 */ /* 0x000fc800078e0008 */
[----:B------:R-:W-:Y:S02]  /*2260*/  IMAD R161, R23, R15, R4 ;  /* 0x0000000f17a17224 */ /* 0x000fe400078e0204 */
[-C--:B-1----:R-:W-:Y:S02]  /*2270*/  IMAD R6, R7, R166.reuse, RZ ;  /* 0x000000a607067224 */ /* 0x082fe400078e02ff */
[----:B------:R-:W-:Y:S02]  /*2280*/  IMAD.IADD R21, R165, 0x1, R161 ;  /* 0x00000001a5157824 */ /* 0x000fe400078e02a1 */
[----:B------:R-:W-:Y:S02]  /*2290*/  IMAD.MOV.U32 R20, RZ, RZ, R164 ;  /* 0x000000ffff147224 */ /* 0x000fe400078e00a4 */
[C---:B------:R-:W-:Y:S02]  /*22a0*/  IMAD R163, R169.reuse, R167, R6 ;  /* 0x000000a7a9a37224 */ /* 0x040fe400078e0206 */
[----:B------:R-:W-:-:S04]  /*22b0*/  IMAD.WIDE.U32 R4, R169, R166, R20 ;  /* 0x000000a6a9047225 */ /* 0x000fc800078e0014 */
[----:B------:R-:W-:Y:S01]  /*22c0*/  IMAD.IADD R5, R5, 0x1, R163 ;  /* 0x0000000105057824 */ /* 0x000fe200078e02a3 */
[----:B--2---:R-:W-:-:S04]  /*22d0*/  LEA R6, P0, R4, R12, 0x2 ;  /* 0x0000000c04067211 */ /* 0x004fc800078010ff */
[----:B------:R-:W-:-:S05]  /*22e0*/  LEA.HI.X R7, R4, R13, R5, 0x2, P0 ;  /* 0x0000000d04077211 */ /* 0x000fca00000f1405 */
[----:B------:R0:W2:Y:S01]  /*22f0*/  @P2 LDG.E.LTC128B R15, desc[UR36][R6.64] ;  /* 0x00000024060f2981 */ /* 0x0000a2000c1e1920 */
[----:B------:R-:W-:Y:S01]  /*2300*/  IMAD.WIDE.U32 R4, R169, R166, R8 ;  /* 0x000000a6a9047225 */ /* 0x000fe200078e0008 */
[----:B------:R-:W-:Y:S01]  /*2310*/  ISETP.GT.AND P0, PT, R3, 0x1, PT ;  /* 0x000000010300780c */ /* 0x000fe20003f04270 */
[----:B------:R-:W-:Y:S02]  /*2320*/  BSSY B1, `(.L_x_30) ;  /* 0x0000013000017945 */ /* 0x000fe40003800000 */
[----:B------:R-:W-:Y:S02]  /*2330*/  IMAD.IADD R5, R163, 0x1, R5 ;  /* 0x00000001a3057824 */ /* 0x000fe400078e0205 */
[----:B------:R-:W-:Y:S02]  /*2340*/  IMAD.SHL.U32 R158, R166, 0x8, RZ ;  /* 0x00000008a69e7824 */ /* 0x000fe400078e00ff */
[----:B------:R-:W-:Y:S01]  /*2350*/  IMAD.WIDE.U32 R156, R23, R14, R4 ;  /* 0x0000000e179c7225 */ /* 0x000fe200078e0004 */
[----:B------:R-:W-:-:S03]  /*2360*/  LEA R4, P3, R162, UR4, 0x2 ;  /* 0x00000004a2047c11 */ /* 0x000fc6000f8610ff */
[----:B0-----:R-:W-:Y:S01]  /*2370*/  IMAD.IADD R7, R161, 0x1, R157 ;  /* 0x00000001a1077824 */ /* 0x001fe200078e029d */
[----:B------:R-:W-:Y:S02]  /*2380*/  LEA.HI.X R5, R162, UR5, R171, 0x2, P3 ;  /* 0x00000005a2057c11 */ /* 0x000fe400098f14ab */
[----:B------:R-:W-:Y:S02]  /*2390*/  ISETP.GT.AND P3, PT, R0, RZ, P0 ;  /* 0x000000ff0000720c */ /* 0x000fe40000764270 */
[----:B------:R-:W-:-:S04]  /*23a0*/  LEA R6, P4, R156, R12, 0x2 ;  /* 0x0000000c9c067211 */ /* 0x000fc800078810ff */
[----:B------:R-:W-:Y:S02]  /*23b0*/  LEA.HI.X R7, R156, R13, R7, 0x2, P4 ;  /* 0x0000000d9c077211 */ /* 0x000fe400020f1407 */
[----:B--2---:R-:W-:-:S05]  /*23c0*/  LOP3.LUT R152, R15, 0xffffe000, RZ, 0xc0, !PT ;  /* 0xffffe0000f987812 */ /* 0x004fca00078ec0ff */
[----:B------:R-:W-:-:S04]  /*23d0*/  FMUL R159, R152, R155 ;  /* 0x0000009b989f7220 */ /* 0x000fc80000400000 */
[----:B------:R-:W-:Y:S01]  /*23e0*/  FFMA R173, R24, R154, R159 ;  /* 0x0000009a18ad7223 */ /* 0x000fe2000000009f */
[----:B------:R-:W-:-:S04]  /*23f0*/  SHF.L.U64.HI R159, R166, 0x3, R167 ;  /* 0x00000003a69f7819 */ /* 0x000fc800000102a7 */
[----:B------:R-:W-:Y:S01]  /*2400*/  F2FP.TF32.F32.PACK_B R173, R173 ;  /* 0x000000adffad723e */ /* 0x000fe200024050ff */
[----:B------:R-:W-:-:S04]  /*2410*/  IMAD.WIDE.U32 R158, R169, R166, R158 ;  /* 0x000000a6a99e7225 */ /* 0x000fc800078e009e */
[----:B------:R0:W-:Y:S01]  /*2420*/  @P2 STG.E desc[UR36][R4.64], R173 ;  /* 0x000000ad04002986 */ /* 0x0001e2000c101924 */
[----:B------:R-:W-:Y:S05]  /*2430*/  @!P3 BRA `(.L_x_31) ;  /* 0x000000000004b947 */ /* 0x000fea0003800000 */
[----:B------:R1:W5:Y:S02]  /*2440*/  LDG.E.LTC128B R15, desc[UR36][R6.64+0x4] ;  /* 0x00000424060f7981 */ /* 0x000364000c1e1920 */
.L_x_31:
[----:B------:R-:W-:Y:S05]  /*2450*/  BSYNC B1 ;  /* 0x0000000000017941 */ /* 0x000fea0003800000 */
.L_x_30:
[----:B-----5:R-:W-:Y:S01]  /*2460*/  LOP3.LUT R20, R15, 0xffffe000, RZ, 0xc0, !PT ;  /* 0xffffe0000f147812 */ /* 0x020fe200078ec0ff */
[----:B------:R-:W-:Y:S01]  /*2470*/  IMAD.IADD R163, R163, 0x1, R159 ;  /* 0x00000001a3a37824 */ /* 0x000fe200078e029f */
[----:B------:R-:W-:Y:S01]  /*2480*/  IADD3 R164, P2, R164, R158, RZ ;  /* 0x0000009ea4a47210 */ /* 0x000fe20007f5e0ff */
[----:B------:R-:W-:Y:S01]  /*2490*/  IMAD.MOV.U32 R152, RZ, RZ, R15 ;  /* 0x000000ffff987224 */ /* 0x000fe200078e000f */
[----:B------:R-:W-:Y:S01]  /*24a0*/  ISETP.GT.AND P1, PT, R0, 0x8, P1 ;  /* 0x000000080000780c */ /* 0x000fe20000f24270 */
[----:B------:R-:W-:Y:S02]  /*24b0*/  FMUL R20, R20, R155 ;  /* 0x0000009b14147220 */ /* 0x000fe40000400000 */
[----:B------:R-:W-:Y:S02]  /*24c0*/  IMAD.X R21, R163, 0x1, R21, P2 ;  /* 0x00000001a3157824 */ /* 0x000fe400010e0615 */
[----:B------:R-:W-:Y:S01]  /*24d0*/  FFMA R157, R25, R154, R20 ;  /* 0x0000009a199d7223 */ /* 0x000fe20000000014 */
[----:B------:R-:W-:-:S04]  /*24e0*/  LEA R20, P2, R164, R12, 0x2 ;  /* 0x0000000ca4147211 */ /* 0x000fc800078410ff */
[----:B------:R-:W-:Y:S02]  /*24f0*/  F2FP.TF32.F32.PACK_B R157, R157 ;  /* 0x0000009dff9d723e */ /* 0x000fe400024050ff */
[----:B------:R-:W-:-:S03]  /*2500*/  LEA.HI.X R21, R164, R13, R21, 0x2, P2 ;  /* 0x0000000da4157211 */ /* 0x000fc600010f1415 */
[----:B------:R2:W-:Y:S04]  /*2510*/  @P3 STG.E desc[UR36][R4.64+0x4], R157 ;  /* 0x0000049d04003986 */ /* 0x0005e8000c101924 */
[----:B------:R-:W3:Y:S01]  /*2520*/  @P1 LDG.E.LTC128B R152, desc[UR36][R20.64] ;  /* 0x0000002414981981 */ /* 0x000ee2000c1e1920 */
[----:B------:R-:W-:Y:S01]  /*2530*/  IADD3 R8, P2, R8, R158, RZ ;  /* 0x0000009e08087210 */ /* 0x000fe20007f5e0ff */
[----:B------:R-:W-:Y:S01]  /*2540*/  BSSY B1, `(.L_x_32) ;  /* 0x0000011000017945 */ /* 0x000fe20003800000 */
[----:B------:R-:W-:Y:S02]  /*2550*/  SHF.L.U64.HI R11, R10, 0x5, R11 ;  /* 0x000000050a0b7819 */ /* 0x000fe4000001020b */
[----:B------:R-:W-:Y:S01]  /*2560*/  ISETP.GT.AND P0, PT, R0, 0x8, P0 ;  /* 0x000000080000780c */ /* 0x000fe20000704270 */
[----:B------:R-:W-:Y:S01]  /*2570*/  IMAD.X R9, R9, 0x1, R163, P2 ;  /* 0x0000000109097824 */ /* 0x000fe200010e06a3 */
[----:B------:R-:W-:Y:S01]  /*2580*/  LEA R10, P2, R10, R4, 0x5 ;  /* 0x000000040a0a7211 */ /* 0x000fe200078428ff */
[----:B------:R-:W-:-:S04]  /*2590*/  IMAD.WIDE.U32 R14, R23, R14, R8 ;  /* 0x0000000e170e7225 */ /* 0x000fc800078e0008 */
[----:B------:R-:W-:Y:S01]  /*25a0*/  IMAD.X R11, R11, 0x1, R5, P2 ;  /* 0x000000010b0b7824 */ /* 0x000fe200010e0605 */
[----:B------:R-:W-:Y:S01]  /*25b0*/  LEA R8, P3, R14, R12, 0x2 ;  /* 0x0000000c0e087211 */ /* 0x000fe200078610ff */
[----:B------:R-:W-:-:S05]  /*25c0*/  IMAD.IADD R9, R161, 0x1, R15 ;  /* 0x00000001a1097824 */ /* 0x000fca00078e020f */
[----:B------:R-:W-:Y:S02]  /*25d0*/  LEA.HI.X R9, R14, R13, R9, 0x2, P3 ;  /* 0x0000000d0e097211 */ /* 0x000fe400018f1409 */
[----:B---3--:R-:W-:-:S05]  /*25e0*/  LOP3.LUT R24, R152, 0xffffe000, RZ, 0xc0, !PT ;  /* 0xffffe00098187812 */ /* 0x008fca00078ec0ff */
[----:B------:R-:W-:-:S04]  /*25f0*/  FMUL R25, R24, R155 ;  /* 0x0000009b18197220 */ /* 0x000fc80000400000 */
[----:B------:R-:W-:-:S05]  /*2600*/  FFMA R25, R26, R154, R25 ;  /* 0x0000009a1a197223 */ /* 0x000fca0000000019 */
[----:B------:R-:W-:-:S05]  /*2610*/  F2FP.TF32.F32.PACK_B R25, R25 ;  /* 0x00000019ff19723e */ /* 0x000fca00024050ff */
[----:B------:R2:W-:Y:S01]  /*2620*/  @P1 STG.E desc[UR36][R10.64], R25 ;  /* 0x000000190a001986 */ /* 0x0005e2000c101924 */
[----:B------:R-:W-:Y:S05]  /*2630*/  @!P0 BRA `(.L_x_33) ;  /* 0x0000000000048947 */ /* 0x000fea0003800000 */
[----:B------:R3:W5:Y:S02]  /*2640*/  LDG.E.LTC128B R152, desc[UR36][R8.64+0x4] ;  /* 0x0000042408987981 */ /* 0x000764000c1e1920 */
.L_x_33:
[----:B------:R-:W-:Y:S05]  /*2650*/  BSYNC B1 ;  /* 0x0000000000017941 */ /* 0x000fea0003800000 */
.L_x_32:
[----:B-----5:R-:W-:Y:S01]  /*2660*/  LOP3.LUT R12, R152, 0xffffe000, RZ, 0xc0, !PT ;  /* 0xffffe000980c7812 */ /* 0x020fe200078ec0ff */
[----:B------:R-:W-:Y:S01]  /*2670*/  BSSY B1, `(.L_x_34) ;  /* 0x0000009000017945 */ /* 0x000fe20003800000 */
[----:B------:R-:W-:-:S03]  /*2680*/  ISETP.GT.AND P1, PT, R3, 0x8, PT ;  /* 0x000000080300780c */ /* 0x000fc60003f24270 */
[----:B------:R-:W-:Y:S01]  /*2690*/  FMUL R12, R12, R155 ;  /* 0x0000009b0c0c7220 */ /* 0x000fe20000400000 */
[----:B------:R-:W-:-:S03]  /*26a0*/  ISETP.GT.AND P2, PT, R0, RZ, P1 ;  /* 0x000000ff0000720c */ /* 0x000fc60000f44270 */
[----:B------:R-:W-:-:S05]  /*26b0*/  FFMA R27, R27, R154, R12 ;  /* 0x0000009a1b1b7223 */ /* 0x000fca000000000c */
[----:B------:R-:W-:-:S05]  /*26c0*/  F2FP.TF32.F32.PACK_B R27, R27 ;  /* 0x0000001bff1b723e */ /* 0x000fca00024050ff */
[----:B------:R4:W-:Y:S01]  /*26d0*/  @P0 STG.E desc[UR36][R10.64+0x4], R27 ;  /* 0x0000041b0a000986 */ /* 0x0009e2000c101924 */
[----:B------:R-:W-:Y:S05]  /*26e0*/  @!P2 BRA `(.L_x_35) ;  /* 0x000000000004a947 */ /* 0x000fea0003800000 */
[----:B------:R0:W5:Y:S02]  /*26f0*/  LDG.E.LTC128B R152, desc[UR36][R6.64+0x20] ;  /* 0x0000202406987981 */ /* 0x000164000c1e1920 */
.L_x_35:
[----:B------:R-:W-:Y:S05]  /*2700*/  BSYNC B1 ;  /* 0x0000000000017941 */ /* 0x000fea0003800000 */
.L_x_34:
        /* <DEDUP_REMOVED lines=10> */
.L_x_37:
[----:B------:R-:W-:Y:S05]  /*27b0*/  BSYNC B1 ;  /* 0x0000000000017941 */ /* 0x000fea0003800000 */
.L_x_36:
[----:B-----5:R-:W-:Y:S01]  /*27c0*/  LOP3.LUT R12, R152, 0xffffe000, RZ, 0xc0, !PT ;  /* 0xffffe000980c7812 */ /* 0x020fe200078ec0ff */
[----:B------:R-:W-:Y:S01]  /*27d0*/  BSSY B1, `(.L_x_38) ;  /* 0x0000008000017945 */ /* 0x000fe20003800000 */
[----:B------:R-:W-:-:S03]  /*27e0*/  ISETP.GT.AND P1, PT, R0, 0x8, P1 ;  /* 0x000000080000780c */ /* 0x000fc60000f24270 */
[----:B------:R-:W-:-:S04]  /*27f0*/  FMUL R12, R12, R155 ;  /* 0x0000009b0c0c7220 */ /* 0x000fc80000400000 */
[----:B------:R-:W-:-:S05]  /*2800*/  FFMA R29, R29, R154, R12 ;  /* 0x0000009a1d1d7223 */ /* 0x000fca000000000c */
[----:B------:R-:W-:-:S05]  /*2810*/  F2FP.TF32.F32.PACK_B R29, R29 ;  /* 0x0000001dff1d723e */ /* 0x000fca00024050ff */
[----:B------:R0:W-:Y:S01]  /*2820*/  @P3 STG.E desc[UR36][R4.64+0x24], R29 ;  /* 0x0000241d04003986 */ /* 0x0001e2000c101924 */
[----:B------:R-:W-:Y:S05]  /*2830*/  @!P1 BRA `(.L_x_39) ;  /* 0x0000000000049947 */ /* 0x000fea0003800000 */
[----:B------:R0:W5:Y:S02]  /*2840*/  LDG.E.LTC128B R152, desc[UR36][R8.64+0x20] ;  /* 0x0000202408987981 */ /* 0x000164000c1e1920 */
.L_x_39:
[----:B------:R-:W-:Y:S05]  /*2850*/  BSYNC B1 ;  /* 0x0000000000017941 */ /* 0x000fea0003800000 */
.L_x_38:
[----:B-----5:R-:W-:Y:S01]  /*2860*/  LOP3.LUT R12, R152, 0xffffe000, RZ, 0xc0, !PT ;  /* 0xffffe000980c7812 */ /* 0x020fe200078ec0ff */
[----:B------:R-:W-:Y:S01]  /*2870*/  BSSY B1, `(.L_x_40) ;  /* 0x0000008000017945 */ /* 0x000fe20003800000 */
[----:B------:R-:W-:-:S03]  /*2880*/  ISETP.GT.AND P0, PT, R0, 0x8, P0 ;  /* 0x000000080000780c */ /* 0x000fc60000704270 */
[----:B0-----:R-:W-:-:S04]  /*2890*/  FMUL R13, R12, R155 ;  /* 0x0000009b0c0d7220 */ /* 0x001fc80000400000 */
[----:B------:R-:W-:-:S05]  /*28a0*/  FFMA R13, R30, R154, R13 ;  /* 0x0000009a1e0d7223 */ /* 0x000fca000000000d */
[----:B------:R-:W-:-:S05]  /*28b0*/  F2FP.TF32.F32.PACK_B R13, R13 ;  /* 0x0000000dff0d723e */ /* 0x000fca00024050ff */
[----:B------:R0:W-:Y:S01]  /*28c0*/  @P1 STG.E desc[UR36][R10.64+0x20], R13 ;  /* 0x0000200d0a001986 */ /* 0x0001e2000c101924 */
[----:B------:R-:W-:Y:S05]  /*28d0*/  @!P0 BRA `(.L_x_41) ;  /* 0x0000000000048947 */ /* 0x000fea0003800000 */
[----:B------:R0:W5:Y:S02]  /*28e0*/  LDG.E.LTC128B R152, desc[UR36][R8.64+0x24] ;  /* 0x0000242408987981 */ /* 0x000164000c1e1920 */
.L_x_41:
[----:B------:R-:W-:Y:S05]  /*28f0*/  BSYNC B1 ;  /* 0x0000000000017941 */ /* 0x000fea0003800000 */
.L_x_40:
        /* <DEDUP_REMOVED lines=10> */
.L_x_43:
[----:B------:R-:W-:Y:S05]  /*29a0*/  BSYNC B1 ;  /* 0x0000000000017941 */ /* 0x000fea0003800000 */
.L_x_42:
[----:B-----5:R-:W-:Y:S01]  /*29b0*/  LOP3.LUT R12, R152, 0xffffe000, RZ, 0xc0, !PT ;  /* 0xffffe000980c7812 */ /* 0x020fe200078ec0ff */
[----:B------:R-:W-:Y:S01]  /*29c0*/  BSSY B1, `(.L_x_44) ;  /* 0x0000009000017945 */ /* 0x000fe20003800000 */
[----:B------:R-:W-:-:S03]  /*29d0*/  ISETP.GT.AND P0, PT, R3, 0x11, PT ;  /* 0x000000110300780c */ /* 0x000fc60003f04270 */
[----:B0-----:R-:W-:Y:S01]  /*29e0*/  FMUL R13, R12, R155 ;  /* 0x0000009b0c0d7220 */ /* 0x001fe20000400000 */
[----:B------:R-:W-:-:S03]  /*29f0*/  ISETP.GT.AND P3, PT, R0, RZ, P0 ;  /* 0x000000ff0000720c */ /* 0x000fc60000764270 */
[----:B------:R-:W-:-:S05]  /*2a00*/  FFMA R13, R32, R154, R13 ;  /* 0x0000009a200d7223 */ /* 0x000fca000000000d */
[----:B------:R-:W-:-:S05]  /*2a10*/  F2FP.TF32.F32.PACK_B R13, R13 ;  /* 0x0000000dff0d723e */ /* 0x000fca00024050ff */
[----:B------:R0:W-:Y:S01]  /*2a20*/  @P2 STG.E desc[UR36][R4.64+0x40], R13 ;  /* 0x0000400d04002986 */ /* 0x0001e2000c101924 */
[----:B------:R-:W-:Y:S05]  /*2a30*/  @!P3 BRA `(.L_x_45) ;  /* 0x000000000004b947 */ /* 0x000fea0003800000 */
[----:B------:R0:W5:Y:S02]  /*2a40*/  LDG.E.LTC128B R152, desc[UR36][R6.64+0x44] ;  /* 0x0000442406987981 */ /* 0x000164000c1e1920 */
.L_x_45:
[----:B------:R-:W-:Y:S05]  /*2a50*/  BSYNC B1 ;  /* 0x0000000000017941 */ /* 0x000fea0003800000 */
.L_x_44:
        /* <DEDUP_REMOVED lines=9> */
.L_x_47:
[----:B------:R-:W-:Y:S05]  /*2af0*/  BSYNC B1 ;  /* 0x0000000000017941 */ /* 0x000fea0003800000 */
.L_x_46:
        /* <DEDUP_REMOVED lines=9> */
.L_x_49:
[----:B------:R-:W-:Y:S05]  /*2b90*/  BSYNC B1 ;  /* 0x0000000000017941 */ /* 0x000fea0003800000 */
.L_x_48:
        /* <DEDUP_REMOVED lines=10> */
.L_x_51:
[----:B------:R-:W-:Y:S05]  /*2c40*/  BSYNC B1 ;  /* 0x0000000000017941 */ /* 0x000fea0003800000 */
.L_x_50:
        /* <DEDUP_REMOVED lines=10> */
.L_x_53:
[----:B------:R-:W-:Y:S05]  /*2cf0*/  BSYNC B1 ;  /* 0x0000000000017941 */ /* 0x000fea0003800000 */
.L_x_52:
        /* <DEDUP_REMOVED lines=9> */
.L_x_55:
[----:B------:R-:W-:Y:S05]  /*2d90*/  BSYNC B1 ;  /* 0x0000000000017941 */ /* 0x000fea0003800000 */
.L_x_54:
        /* <DEDUP_REMOVED lines=9> */
.L_x_57:
[----:B------:R-:W-:Y:S05]  /*2e30*/  BSYNC B1 ;  /* 0x0000000000017941 */ /* 0x000fea0003800000 */
.L_x_56:
        /* <DEDUP_REMOVED lines=10> */
.L_x_59:
[----:B------:R-:W-:Y:S05]  /*2ee0*/  BSYNC B1 ;  /* 0x0000000000017941 */ /* 0x000fea0003800000 */
.L_x_58:
        /* <DEDUP_REMOVED lines=10> */
.L_x_61:
[----:B------:R-:W-:Y:S05]  /*2f90*/  BSYNC B1 ;  /* 0x0000000000017941 */ /* 0x000fea0003800000 */
.L_x_60:
        /* <DEDUP_REMOVED lines=9> */
.L_x_63:
[----:B------:R-:W-:Y:S05]  /*3030*/  BSYNC B1 ;  /* 0x0000000000017941 */ /* 0x000fea0003800000 */
.L_x_62:
        /* <DEDUP_REMOVED lines=9> */
.L_x_65:
[----:B------:R-:W-:Y:S05]  /*30d0*/  BSYNC B1 ;  /* 0x0000000000017941 */ /* 0x000fea0003800000 */
.L_x_64:
        /* <DEDUP_REMOVED lines=10> */
.L_x_67:
[----:B------:R-:W-:Y:S05]  /*3180*/  BSYNC B1 ;  /* 0x0000000000017941 */ /* 0x000fea0003800000 */
.L_x_66:
        /* <DEDUP_REMOVED lines=10> */
.L_x_69:
[----:B------:R-:W-:Y:S05]  /*3230*/  BSYNC B1 ;  /* 0x0000000000017941 */ /* 0x000fea0003800000 */
.L_x_68:
        /* <DEDUP_REMOVED lines=9> */
.L_x_71:
[----:B------:R-:W-:Y:S05]  /*32d0*/  BSYNC B1 ;  /* 0x0000000000017941 */ /* 0x000fea0003800000 */
.L_x_70:
        /* <DEDUP_REMOVED lines=9> */
.L_x_73:
[----:B------:R-:W-:Y:S05]  /*3370*/  BSYNC B1 ;  /* 0x0000000000017941 */ /* 0x000fea0003800000 */
.L_x_72:
        /* <DEDUP_REMOVED lines=10> */
.L_x_75:
[----:B------:R-:W-:Y:S05]  /*3420*/  BSYNC B1 ;  /* 0x0000000000017941 */ /* 0x000fea0003800000 */
.L_x_74:
        /* <DEDUP_REMOVED lines=10> */
.L_x_77:
[----:B------:R-:W-:Y:S05]  /*34d0*/  BSYNC B1 ;  /* 0x0000000000017941 */ /* 0x000fea0003800000 */
.L_x_76:
        /* <DEDUP_REMOVED lines=9> */
.L_x_79:
[----:B------:R-:W-:Y:S05]  /*3570*/  BSYNC B1 ;  /* 0x0000000000017941 */ /* 0x000fea0003800000 */
.L_x_78:
        /* <DEDUP_REMOVED lines=9> */
.L_x_81:
[----:B------:R-:W-:Y:S05]  /*3610*/  BSYNC B1 ;  /* 0x0000000000017941 */ /* 0x000fea0003800000 */
.L_x_80:
        /* <DEDUP_REMOVED lines=10> */
.L_x_83:
[----:B------:R-:W-:Y:S05]  /*36c0*/  BSYNC B1 ;  /* 0x0000000000017941 */ /* 0x000fea0003800000 */
.L_x_82:
        /* <DEDUP_REMOVED lines=10> */
.L_x_85:
[----:B------:R-:W-:Y:S05]  /*3770*/  BSYNC B1 ;  /* 0x0000000000017941 */ /* 0x000fea0003800000 */
.L_x_84:
        /* <DEDUP_REMOVED lines=9> */
.L_x_87:
[----:B------:R-:W-:Y:S05]  /*3810*/  BSYNC B1 ;  /* 0x0000000000017941 */ /* 0x000fea0003800000 */
.L_x_86:
        /* <DEDUP_REMOVED lines=9> */
.L_x_89:
[----:B------:R-:W-:Y:S05]  /*38b0*/  BSYNC B1 ;  /* 0x0000000000017941 */ /* 0x000fea0003800000 */
.L_x_88:
        /* <DEDUP_REMOVED lines=10> */
.L_x_91:
[----:B------:R-:W-:Y:S05]  /*3960*/  BSYNC B1 ;  /* 0x0000000000017941 */ /* 0x000fea0003800000 */
.L_x_90:
        /* <DEDUP_REMOVED lines=10> */
.L_x_93:
[----:B------:R-:W-:Y:S05]  /*3a10*/  BSYNC B1 ;  /* 0x0000000000017941 */ /* 0x000fea0003800000 */
.L_x_92:
        /* <DEDUP_REMOVED lines=9> */
.L_x_95:
[----:B------:R-:W-:Y:S05]  /*3ab0*/  BSYNC B1 ;  /* 0x0000000000017941 */ /* 0x000fea0003800000 */
.L_x_94:
        /* <DEDUP_REMOVED lines=9> */
.L_x_97:
[----:B------:R-:W-:Y:S05]  /*3b50*/  BSYNC B1 ;  /* 0x0000000000017941 */ /* 0x000fea0003800000 */
.L_x_96:
        /* <DEDUP_REMOVED lines=10> */
.L_x_99:
[----:B------:R-:W-:Y:S05]  /*3c00*/  BSYNC B1 ;  /* 0x0000000000017941 */ /* 0x000fea0003800000 */
.L_x_98:
        /* <DEDUP_REMOVED lines=10> */
.L_x_101:
[----:B------:R-:W-:Y:S05]  /*3cb0*/  BSYNC B1 ;  /* 0x0000000000017941 */ /* 0x000fea0003800000 */
.L_x_100:
        /* <DEDUP_REMOVED lines=9> */
.L_x_103:
[----:B------:R-:W-:Y:S05]  /*3d50*/  BSYNC B1 ;  /* 0x0000000000017941 */ /* 0x000fea0003800000 */
.L_x_102:
        /* <DEDUP_REMOVED lines=9> */
.L_x_105:
[----:B------:R-:W-:Y:S05]  /*3df0*/  BSYNC B1 ;  /* 0x0000000000017941 */ /* 0x000fea0003800000 */
.L_x_104:
        /* <DEDUP_REMOVED lines=10> */
.L_x_107:
[----:B------:R-:W-:Y:S05]  /*3ea0*/  BSYNC B1 ;  /* 0x0000000000017941 */ /* 0x000fea0003800000 */
.L_x_106:
        /* <DEDUP_REMOVED lines=10> */
.L_x_109:
[----:B------:R-:W-:Y:S05]  /*3f50*/  BSYNC B1 ;  /* 0x0000000000017941 */ /* 0x000fea0003800000 */
.L_x_108:
        /* <DEDUP_REMOVED lines=9> */
.L_x_111:
[----:B------:R-:W-:Y:S05]  /*3ff0*/  BSYNC B1 ;  /* 0x0000000000017941 */ /* 0x000fea0003800000 */
.L_x_110:
        /* <DEDUP_REMOVED lines=9> */
.L_x_113:
[----:B------:R-:W-:Y:S05]  /*4090*/  BSYNC B1 ;  /* 0x0000000000017941 */ /* 0x000fea0003800000 */
.L_x_112:
        /* <DEDUP_REMOVED lines=10> */
.L_x_115:
[----:B------:R-:W-:Y:S05]  /*4140*/  BSYNC B1 ;  /* 0x0000000000017941 */ /* 0x000fea0003800000 */
.L_x_114:
        /* <DEDUP_REMOVED lines=10> */
.L_x_117:
[----:B------:R-:W-:Y:S05]  /*41f0*/  BSYNC B1 ;  /* 0x0000000000017941 */ /* 0x000fea0003800000 */
.L_x_116:
        /* <DEDUP_REMOVED lines=9> */
.L_x_119:
[----:B------:R-:W-:Y:S05]  /*4290*/  BSYNC B1 ;  /* 0x0000000000017941 */ /* 0x000fea0003800000 */
.L_x_118:
        /* <DEDUP_REMOVED lines=9> */
.L_x_121:
[----:B------:R-:W-:Y:S05]  /*4330*/  BSYNC B1 ;  /* 0x0000000000017941 */ /* 0x000fea0003800000 */
.L_x_120:
        /* <DEDUP_REMOVED lines=10> */
.L_x_123:
[----:B------:R-:W-:Y:S05]  /*43e0*/  BSYNC B1 ;  /* 0x0000000000017941 */ /* 0x000fea0003800000 */
.L_x_122:
        /* <DEDUP_REMOVED lines=10> */
.L_x_125:
[----:B------:R-:W-:Y:S05]  /*4490*/  BSYNC B1 ;  /* 0x0000000000017941 */ /* 0x000fea0003800000 */
.L_x_124:
        /* <DEDUP_REMOVED lines=9> */
.L_x_127:
[----:B------:R-:W-:Y:S05]  /*4530*/  BSYNC B1 ;  /* 0x0000000000017941 */ /* 0x000fea0003800000 */
.L_x_126:
        /* <DEDUP_REMOVED lines=9> */
.L_x_129:
[----:B------:R-:W-:Y:S05]  /*45d0*/  BSYNC B1 ;  /* 0x0000000000017941 */ /* 0x000fea0003800000 */
.L_x_128:
        /* <DEDUP_REMOVED lines=10> */
.L_x_131:
[----:B------:R-:W-:Y:S05]  /*4680*/  BSYNC B1 ;  /* 0x0000000000017941 */ /* 0x000fea0003800000 */
.L_x_130:
        /* <DEDUP_REMOVED lines=10> */
.L_x_133:
[----:B------:R-:W-:Y:S05]  /*4730*/  BSYNC B1 ;  /* 0x0000000000017941 */ /* 0x000fea0003800000 */
.L_x_132:
        /* <DEDUP_REMOVED lines=9> */
.L_x_135:
[----:B------:R-:W-:Y:S05]  /*47d0*/  BSYNC B1 ;  /* 0x0000000000017941 */ /* 0x000fea0003800000 */
.L_x_134:
        /* <DEDUP_REMOVED lines=9> */
.L_x_137:
[----:B------:R-:W-:Y:S05]  /*4870*/  BSYNC B1 ;  /* 0x0000000000017941 */ /* 0x000fea0003800000 */
.L_x_136:
        /* <DEDUP_REMOVED lines=10> */
.L_x_139:
[----:B------:R-:W-:Y:S05]  /*4920*/  BSYNC B1 ;  /* 0x0000000000017941 */ /* 0x000fea0003800000 */
.L_x_138:
        /* <DEDUP_REMOVED lines=10> */
.L_x_141:
[----:B------:R-:W-:Y:S05]  /*49d0*/  BSYNC B1 ;  /* 0x0000000000017941 */ /* 0x000fea0003800000 */
.L_x_140:
        /* <DEDUP_REMOVED lines=9> */
.L_x_143:
[----:B------:R-:W-:Y:S05]  /*4a70*/  BSYNC B1 ;  /* 0x0000000000017941 */ /* 0x000fea0003800000 */
.L_x_142:
        /* <DEDUP_REMOVED lines=9> */
.L_x_145:
[----:B------:R-:W-:Y:S05]  /*4b10*/  BSYNC B1 ;  /* 0x0000000000017941 */ /* 0x000fea0003800000 */
.L_x_144:
        /* <DEDUP_REMOVED lines=10> */
.L_x_147:
[----:B------:R-:W-:Y:S05]  /*4bc0*/  BSYNC B1 ;  /* 0x0000000000017941 */ /* 0x000fea0003800000 */
.L_x_146:
        /* <DEDUP_REMOVED lines=10> */
.L_x_149:
[----:B------:R-:W-:Y:S05]  /*4c70*/  BSYNC B1 ;  /* 0x0000000000017941 */ /* 0x000fea0003800000 */
.L_x_148:
        /* <DEDUP_REMOVED lines=9> */
.L_x_151:
[----:B------:R-:W-:Y:S05]  /*4d10*/  BSYNC B1 ;  /* 0x0000000000017941 */ /* 0x000fea0003800000 */
.L_x_150:
        /* <DEDUP_REMOVED lines=9> */
.L_x_153:
[----:B------:R-:W-:Y:S05]  /*4db0*/  BSYNC B1 ;  /* 0x0000000000017941 */ /* 0x000fea0003800000 */
.L_x_152:
        /* <DEDUP_REMOVED lines=10> */
.L_x_155:
[----:B------:R-:W-:Y:S05]  /*4e60*/  BSYNC B1 ;  /* 0x0000000000017941 */ /* 0x000fea0003800000 */
.L_x_154:
        /* <DEDUP_REMOVED lines=10> */
.L_x_157:
[----:B------:R-:W-:Y:S05]  /*4f10*/  BSYNC B1 ;  /* 0x0000000000017941 */ /* 0x000fea0003800000 */
.L_x_156:
        /* <DEDUP_REMOVED lines=9> */
.L_x_159:
[----:B------:R-:W-:Y:S05]  /*4fb0*/  BSYNC B1 ;  /* 0x0000000000017941 */ /* 0x000fea0003800000 */
.L_x_158:
        /* <DEDUP_REMOVED lines=9> */
.L_x_161:
[----:B------:R-:W-:Y:S05]  /*5050*/  BSYNC B1 ;  /* 0x0000000000017941 */ /* 0x000fea0003800000 */
.L_x_160:
        /* <DEDUP_REMOVED lines=10> */
.L_x_163:
[----:B------:R-:W-:Y:S05]  /*5100*/  BSYNC B1 ;  /* 0x0000000000017941 */ /* 0x000fea0003800000 */
.L_x_162:
        /* <DEDUP_REMOVED lines=10> */
.L_x_165:
[----:B------:R-:W-:Y:S05]  /*51b0*/  BSYNC B1 ;  /* 0x0000000000017941 */ /* 0x000fea0003800000 */
.L_x_164:
        /* <DEDUP_REMOVED lines=9> */
.L_x_167:
[----:B------:R-:W-:Y:S05]  /*5250*/  BSYNC B1 ;  /* 0x0000000000017941 */ /* 0x000fea0003800000 */
.L_x_166:
        /* <DEDUP_REMOVED lines=9> */
.L_x_169:
[----:B------:R-:W-:Y:S05]  /*52f0*/  BSYNC B1 ;  /* 0x0000000000017941 */ /* 0x000fea0003800000 */
.L_x_168:
        /* <DEDUP_REMOVED lines=10> */
.L_x_171:
[----:B------:R-:W-:Y:S05]  /*53a0*/  BSYNC B1 ;  /* 0x0000000000017941 */ /* 0x000fea0003800000 */
.L_x_170:
        /* <DEDUP_REMOVED lines=10> */
.L_x_173:
[----:B------:R-:W-:Y:S05]  /*5450*/  BSYNC B1 ;  /* 0x0000000000017941 */ /* 0x000fea0003800000 */
.L_x_172:
        /* <DEDUP_REMOVED lines=9> */
.L_x_175:
[----:B------:R-:W-:Y:S05]  /*54f0*/  BSYNC B1 ;  /* 0x0000000000017941 */ /* 0x000fea0003800000 */
.L_x_174:
        /* <DEDUP_REMOVED lines=9> */
.L_x_177:
[----:B------:R-:W-:Y:S05]  /*5590*/  BSYNC B1 ;  /* 0x0000000000017941 */ /* 0x000fea0003800000 */
.L_x_176:
        /* <DEDUP_REMOVED lines=10> */
.L_x_179:
[----:B------:R-:W-:Y:S05]  /*5640*/  BSYNC B1 ;  /* 0x0000000000017941 */ /* 0x000fea0003800000 */
.L_x_178:
        /* <DEDUP_REMOVED lines=10> */
.L_x_181:
[----:B------:R-:W-:Y:S05]  /*56f0*/  BSYNC B1 ;  /* 0x0000000000017941 */ /* 0x000fea0003800000 */
.L_x_180:
        /* <DEDUP_REMOVED lines=9> */
.L_x_183:
[----:B------:R-:W-:Y:S05]  /*5790*/  BSYNC B1 ;  /* 0x0000000000017941 */ /* 0x000fea0003800000 */
.L_x_182:
        /* <DEDUP_REMOVED lines=9> */
.L_x_185:
[----:B------:R-:W-:Y:S05]  /*5830*/  BSYNC B1 ;  /* 0x0000000000017941 */ /* 0x000fea0003800000 */
.L_x_184:
        /* <DEDUP_REMOVED lines=10> */
.L_x_187:
[----:B------:R-:W-:Y:S05]  /*58e0*/  BSYNC B1 ;  /* 0x0000000000017941 */ /* 0x000fea0003800000 */
.L_x_186:
        /* <DEDUP_REMOVED lines=10> */
.L_x_189:
[----:B------:R-:W-:Y:S05]  /*5990*/  BSYNC B1 ;  /* 0x0000000000017941 */ /* 0x000fea0003800000 */
.L_x_188:
        /* <DEDUP_REMOVED lines=9> */
.L_x_191:
[----:B------:R-:W-:Y:S05]  /*5a30*/  BSYNC B1 ;  /* 0x0000000000017941 */ /* 0x000fea0003800000 */
.L_x_190:
        /* <DEDUP_REMOVED lines=9> */
.L_x_193:
[----:B------:R-:W-:Y:S05]  /*5ad0*/  BSYNC B1 ;  /* 0x0000000000017941 */ /* 0x000fea0003800000 */
.L_x_192:
        /* <DEDUP_REMOVED lines=10> */
.L_x_195:
[----:B------:R-:W-:Y:S05]  /*5b80*/  BSYNC B1 ;  /* 0x0000000000017941 */ /* 0x000fea0003800000 */
.L_x_194:
        /* <DEDUP_REMOVED lines=10> */
.L_x_197:
[----:B------:R-:W-:Y:S05]  /*5c30*/  BSYNC B1 ;  /* 0x0000000000017941 */ /* 0x000fea0003800000 */
.L_x_196:
        /* <DEDUP_REMOVED lines=9> */
.L_x_199:
[----:B------:R-:W-:Y:S05]  /*5cd0*/  BSYNC B1 ;  /* 0x0000000000017941 */ /* 0x000fea0003800000 */
.L_x_198:
        /* <DEDUP_REMOVED lines=9> */
.L_x_201:
[----:B------:R-:W-:Y:S05]  /*5d70*/  BSYNC B1 ;  /* 0x0000000000017941 */ /* 0x000fea0003800000 */
.L_x_200:
        /* <DEDUP_REMOVED lines=10> */
.L_x_203:
[----:B------:R-:W-:Y:S05]  /*5e20*/  BSYNC B1 ;  /* 0x0000000000017941 */ /* 0x000fea0003800000 */
.L_x_202:
        /* <DEDUP_REMOVED lines=10> */
.L_x_205:
[----:B------:R-:W-:Y:S05]  /*5ed0*/  BSYNC B1 ;  /* 0x0000000000017941 */ /* 0x000fea0003800000 */
.L_x_204:
        /* <DEDUP_REMOVED lines=9> */
.L_x_207:
[----:B------:R-:W-:Y:S05]  /*5f70*/  BSYNC B1 ;  /* 0x0000000000017941 */ /* 0x000fea0003800000 */
.L_x_206:
        /* <DEDUP_REMOVED lines=9> */
.L_x_209:
[----:B------:R-:W-:Y:S05]  /*6010*/  BSYNC B1 ;  /* 0x0000000000017941 */ /* 0x000fea0003800000 */
.L_x_208:
        /* <DEDUP_REMOVED lines=10> */
.L_x_211:
[----:B------:R-:W-:Y:S05]  /*60c0*/  BSYNC B1 ;  /* 0x0000000000017941 */ /* 0x000fea0003800000 */
.L_x_210:
        /* <DEDUP_REMOVED lines=10> */
.L_x_213:
[----:B------:R-:W-:Y:S05]  /*6170*/  BSYNC B1 ;  /* 0x0000000000017941 */ /* 0x000fea0003800000 */
.L_x_212:
        /* <DEDUP_REMOVED lines=9> */
.L_x_215:
[----:B------:R-:W-:Y:S05]  /*6210*/  BSYNC B1 ;  /* 0x0000000000017941 */ /* 0x000fea0003800000 */
.L_x_214:
        /* <DEDUP_REMOVED lines=9> */
.L_x_217:
[----:B------:R-:W-:Y:S05]  /*62b0*/  BSYNC B1 ;  /* 0x0000000000017941 */ /* 0x000fea0003800000 */
.L_x_216:
        /* <DEDUP_REMOVED lines=10> */
.L_x_219:
[----:B------:R-:W-:Y:S05]  /*6360*/  BSYNC B1 ;  /* 0x0000000000017941 */ /* 0x000fea0003800000 */
.L_x_218:
        /* <DEDUP_REMOVED lines=10> */
.L_x_221:
[----:B------:R-:W-:Y:S05]  /*6410*/  BSYNC B1 ;  /* 0x0000000000017941 */ /* 0x000fea0003800000 */
.L_x_220:
        /* <DEDUP_REMOVED lines=9> */
.L_x_223:
[----:B------:R-:W-:Y:S05]  /*64b0*/  BSYNC B1 ;  /* 0x0000000000017941 */ /* 0x000fea0003800000 */
.L_x_222:
        /* <DEDUP_REMOVED lines=9> */
.L_x_225:
[----:B------:R-:W-:Y:S05]  /*6550*/  BSYNC B1 ;  /* 0x0000000000017941 */ /* 0x000fea0003800000 */
.L_x_224:
        /* <DEDUP_REMOVED lines=10> */
.L_x_227:
[----:B------:R-:W-:Y:S05]  /*6600*/  BSYNC B1 ;  /* 0x0000000000017941 */ /* 0x000fea0003800000 */
.L_x_226:
        /* <DEDUP_REMOVED lines=10> */
.L_x_229:
[----:B------:R-:W-:Y:S05]  /*66b0*/  BSYNC B1 ;  /* 0x0000000000017941 */ /* 0x000fea0003800000 */
.L_x_228:
        /* <DEDUP_REMOVED lines=9> */
.L_x_231:
[----:B------:R-:W-:Y:S05]  /*6750*/  BSYNC B1 ;  /* 0x0000000000017941 */ /* 0x000fea0003800000 */
.L_x_230:
        /* <DEDUP_REMOVED lines=9> */
.L_x_233:
[----:B------:R-:W-:Y:S05]  /*67f0*/  BSYNC B1 ;  /* 0x0000000000017941 */ /* 0x000fea0003800000 */
.L_x_232:
        /* <DEDUP_REMOVED lines=10> */
.L_x_235:
[----:B------:R-:W-:Y:S05]  /*68a0*/  BSYNC B1 ;  /* 0x0000000000017941 */ /* 0x000fea0003800000 */
.L_x_234:
        /* <DEDUP_REMOVED lines=10> */
.L_x_237:
[----:B------:R-:W-:Y:S05]  /*6950*/  BSYNC B1 ;  /* 0x0000000000017941 */ /* 0x000fea0003800000 */
.L_x_236:
        /* <DEDUP_REMOVED lines=9> */
.L_x_239:
[----:B------:R-:W-:Y:S05]  /*69f0*/  BSYNC B1 ;  /* 0x0000000000017941 */ /* 0x000fea0003800000 */
.L_x_238:
        /* <DEDUP_REMOVED lines=9> */
.L_x_241:
[----:B------:R-:W-:Y:S05]  /*6a90*/  BSYNC B1 ;  /* 0x0000000000017941 */ /* 0x000fea0003800000 */
.L_x_240:
        /* <DEDUP_REMOVED lines=10> */
.L_x_243:
[----:B------:R-:W-:Y:S05]  /*6b40*/  BSYNC B1 ;  /* 0x0000000000017941 */ /* 0x000fea0003800000 */
.L_x_242:
        /* <DEDUP_REMOVED lines=10> */
.L_x_245:
[----:B------:R-:W-:Y:S05]  /*6bf0*/  BSYNC B1 ;  /* 0x0000000000017941 */ /* 0x000fea0003800000 */
.L_x_244:
        /* <DEDUP_REMOVED lines=9> */
.L_x_247:
[----:B------:R-:W-:Y:S05]  /*6c90*/  BSYNC B1 ;  /* 0x0000000000017941 */ /* 0x000fea0003800000 */
.L_x_246:
        /* <DEDUP_REMOVED lines=9> */
.L_x_249:
[----:B------:R-:W-:Y:S05]  /*6d30*/  BSYNC B1 ;  /* 0x0000000000017941 */ /* 0x000fea0003800000 */
.L_x_248:
        /* <DEDUP_REMOVED lines=10> */
.L_x_251:
[----:B------:R-:W-:Y:S05]  /*6de0*/  BSYNC B1 ;  /* 0x0000000000017941 */ /* 0x000fea0003800000 */
.L_x_250:
        /* <DEDUP_REMOVED lines=10> */
.L_x_253:
[----:B------:R-:W-:Y:S05]  /*6e90*/  BSYNC B1 ;  /* 0x0000000000017941 */ /* 0x000fea0003800000 */
.L_x_252:
        /* <DEDUP_REMOVED lines=9> */
.L_x_255:
[----:B------:R-:W-:Y:S05]  /*6f30*/  BSYNC B1 ;  /* 0x0000000000017941 */ /* 0x000fea0003800000 */
.L_x_254:
        /* <DEDUP_REMOVED lines=9> */
.L_x_257:
[----:B------:R-:W-:Y:S05]  /*6fd0*/  BSYNC B1 ;  /* 0x0000000000017941 */ /* 0x000fea0003800000 */
.L_x_256:
        /* <DEDUP_REMOVED lines=10> */
.L_x_259:
[----:B------:R-:W-:Y:S05]  /*7080*/  BSYNC B1 ;  /* 0x0000000000017941 */ /* 0x000fea0003800000 */
.L_x_258:
        /* <DEDUP_REMOVED lines=10> */
.L_x_261:
[----:B------:R-:W-:Y:S05]  /*7130*/  BSYNC B1 ;  /* 0x0000000000017941 */ /* 0x000fea0003800000 */
.L_x_260:
        /* <DEDUP_REMOVED lines=9> */
.L_x_263:
[----:B------:R-:W-:Y:S05]  /*71d0*/  BSYNC B1 ;  /* 0x0000000000017941 */ /* 0x000fea0003800000 */
.L_x_262:
        /* <DEDUP_REMOVED lines=9> */
.L_x_265:
[----:B------:R-:W-:Y:S05]  /*7270*/  BSYNC B1 ;  /* 0x0000000000017941 */ /* 0x000fea0003800000 */
.L_x_264:
        /* <DEDUP_REMOVED lines=10> */
.L_x_267:
[----:B------:R-:W-:Y:S05]  /*7320*/  BSYNC B1 ;  /* 0x0000000000017941 */ /* 0x000fea0003800000 */
.L_x_266:
        /* <DEDUP_REMOVED lines=10> */
.L_x_269:
[----:B------:R-:W-:Y:S05]  /*73d0*/  BSYNC B1 ;  /* 0x0000000000017941 */ /* 0x000fea0003800000 */
.L_x_268:
        /* <DEDUP_REMOVED lines=9> */
.L_x_271:
[----:B------:R-:W-:Y:S05]  /*7470*/  BSYNC B1 ;  /* 0x0000000000017941 */ /* 0x000fea0003800000 */
.L_x_270:
        /* <DEDUP_REMOVED lines=9> */
.L_x_273:
[----:B------:R-:W-:Y:S05]  /*7510*/  BSYNC B1 ;  /* 0x0000000000017941 */ /* 0x000fea0003800000 */
.L_x_272:
        /* <DEDUP_REMOVED lines=10> */
.L_x_275:
[----:B------:R-:W-:Y:S05]  /*75c0*/  BSYNC B1 ;  /* 0x0000000000017941 */ /* 0x000fea0003800000 */
.L_x_274:
        /* <DEDUP_REMOVED lines=10> */
.L_x_277:
[----:B------:R-:W-:Y:S05]  /*7670*/  BSYNC B1 ;  /* 0x0000000000017941 */ /* 0x000fea0003800000 */
.L_x_276:
[----:B01---5:R-:W-:Y:S01]  /*7680*/  LOP3.LUT R6, R152, 0xffffe000, RZ, 0xc0, !PT ;  /* 0xffffe00098067812 */ /* 0x023fe200078ec0ff */
        /* <DEDUP_REMOVED lines=8> */
.L_x_279:
[----:B------:R-:W-:Y:S05]  /*7710*/  BSYNC B1 ;  /* 0x0000000000017941 */ /* 0x000fea0003800000 */
.L_x_278:
[----:B0-2--5:R-:W-:Y:S01]  /*7720*/  LOP3.LUT R4, R152, 0xffffe000, RZ, 0xc0, !PT ;  /* 0xffffe00098047812 */ /* 0x025fe200078ec0ff */
[----:B------:R-:W-:Y:S01]  /*7730*/  @P1 IMAD.MOV.U32 R5, RZ, RZ, R11 ;  /* 0x000000ffff051224 */ /* 0x000fe200078e000b */
[----:B------:R-:W-:Y:S01]  /*7740*/  ISETP.GT.AND P0, PT, R0, 0x8, P0 ;  /* 0x000000080000780c */ /* 0x000fe20000704270 */
[----:B------:R-:W-:Y:S02]  /*7750*/  BSSY B1, `(.L_x_280) ;  /* 0x0000008000017945 */ /* 0x000fe40003800000 */
[----:B------:R-:W-:Y:S01]  /*7760*/  FMUL R3, R4, R155 ;  /* 0x0000009b04037220 */ /* 0x000fe20000400000 */
[----:B------:R-:W-:-:S03]  /*7770*/  @P1 IMAD.MOV.U32 R4, RZ, RZ, R10 ;  /* 0x000000ffff041224 */ /* 0x000fc600078e000a */
[----:B------:R-:W-:-:S05]  /*7780*/  FFMA R3, R150, R154, R3 ;  /* 0x0000009a96037223 */ /* 0x000fca0000000003 */
[----:B------:R-:W-:-:S05]  /*7790*/  F2FP.TF32.F32.PACK_B R3, R3 ;  /* 0x00000003ff03723e */ /* 0x000fca00024050ff */
[----:B------:R0:W-:Y:S01]  /*77a0*/  @P1 STG.E desc[UR36][R4.64+0x3e0], R3 ;  /* 0x0003e00304001986 */ /* 0x0001e2000c101924 */
[----:B------:R-:W-:Y:S05]  /*77b0*/  @!P0 BRA `(.L_x_281) ;  /* 0x0000000000048947 */ /* 0x000fea0003800000 */
[----:B------:R2:W5:Y:S02]  /*77c0*/  LDG.E.LTC128B R152, desc[UR36][R8.64+0x3e4] ;  /* 0x0003e42408987981 */ /* 0x000564000c1e1920 */
.L_x_281:
[----:B------:R-:W-:Y:S05]  /*77d0*/  BSYNC B1 ;  /* 0x0000000000017941 */ /* 0x000fea0003800000 */
.L_x_280:
[----:B------:R-:W-:Y:S05]  /*77e0*/  @!P0 BRA `(.L_x_282) ;  /* 0x0000002400308947 */ /* 0x000fea0003800000 */
[----:B-----5:R-:W-:-:S05]  /*77f0*/  LOP3.LUT R152, R152, 0xffffe000, RZ, 0xc0, !PT ;  /* 0xffffe00098987812 */ /* 0x020fca00078ec0ff */
[----:B------:R-:W-:-:S04]  /*7800*/  FMUL R152, R152, R155 ;  /* 0x0000009b98987220 */ /* 0x000fc80000400000 */
[----:B------:R-:W-:-:S05]  /*7810*/  FFMA R151, R151, R154, R152 ;  /* 0x0000009a97977223 */ /* 0x000fca0000000098 */
[----:B------:R-:W-:-:S05]  /*7820*/  F2FP.TF32.F32.PACK_B R151, R151 ;  /* 0x00000097ff97723e */ /* 0x000fca00024050ff */
[----:B------:R0:W-:Y:S01]  /*7830*/  STG.E desc[UR36][R10.64+0x3e4], R151 ;  /* 0x0003e4970a007986 */ /* 0x0001e2000c101924 */
[----:B------:R-:W-:Y:S05]  /*7840*/  BRA `(.L_x_282) ;  /* 0x0000002400187947 */ /* 0x000fea0003800000 */
.L_x_29:
[----:B------:R-:W-:Y:S01]  /*7850*/  ISETP.GT.AND P3, PT, R3, 0x1, PT ;  /* 0x000000010300780c */ /* 0x000fe20003f64270 */
[----:B------:R-:W-:Y:S01]  /*7860*/  ULDC.64 UR4, c[0x0][0x5c0] ;  /* 0x0001700000047ab9 */ /* 0x000fe20000000a00 */
[-C--:B------:R-:W-:Y:S01]  /*7870*/  FMUL R9, R24, R154.reuse ;  /* 0x0000009a18097220 */ /* 0x080fe20000400000 */
[----:B------:R-:W-:Y:S01]  /*7880*/  LEA R4, P4, R162, UR4, 0x2 ;  /* 0x00000004a2047c11 */ /* 0x000fe2000f8810ff */
[-C--:B------:R-:W-:Y:S01]  /*7890*/  FMUL R25, R25, R154.reuse ;  /* 0x0000009a19197220 */ /* 0x080fe20000400000 */
[----:B------:R-:W-:Y:S01]  /*78a0*/  ISETP.GT.AND P0, PT, R0, RZ, P3 ;  /* 0x000000ff0000720c */ /* 0x000fe20001f04270 */
[-C--:B------:R-:W-:Y:S01]  /*78b0*/  FMUL R27, R27, R154.reuse ;  /* 0x0000009a1b1b7220 */ /* 0x080fe20000400000 */
[----:B------:R-:W-:Y:S01]  /*78c0*/  LEA.HI.X R5, R162, UR5, R171, 0x2, P4 ;  /* 0x00000005a2057c11 */ /* 0x000fe2000a0f14ab */
[-C--:B------:R-:W-:Y:S01]  /*78d0*/  FMUL R29, R29, R154.reuse ;  /* 0x0000009a1d1d7220 */ /* 0x080fe20000400000 */
[----:B------:R-:W-:Y:S01]  /*78e0*/  F2FP.TF32.F32.PACK_B R9, R9 ;  /* 0x00000009ff09723e */ /* 0x000fe200024050ff */
[-C--:B------:R-:W-:Y:S01]  /*78f0*/  FMUL R31, R31, R154.reuse ;  /* 0x0000009a1f1f7220 */ /* 0x080fe20000400000 */
[----:B------:R-:W-:Y:S01]  /*7900*/  F2FP.TF32.F32.PACK_B R25, R25 ;  /* 0x00000019ff19723e */ /* 0x000fe200024050ff */
[----:B------:R-:W-:Y:S01]  /*7910*/  FMUL R13, R32, R154 ;  /* 0x0000009a200d7220 */ /* 0x000fe20000400000 */
[C---:B------:R-:W-:Y:S01]  /*7920*/  SHF.L.U64.HI R7, R10.reuse, 0x5, R11 ;  /* 0x000000050a077819 */ /* 0x040fe2000001020b */
[----:B------:R0:W-:Y:S01]  /*7930*/  @P2 STG.E desc[UR36][R4.64], R9 ;  /* 0x0000000904002986 */ /* 0x0001e2000c101924 */
[----:B------:R-:W-:Y:S01]  /*7940*/  LEA R6, P4, R10, R4, 0x5 ;  /* 0x000000040a067211 */ /* 0x000fe200078828ff */
[-C--:B------:R-:W-:Y:S01]  /*7950*/  FMUL R11, R26, R154.reuse ;  /* 0x0000009a1a0b7220 */ /* 0x080fe20000400000 */
[C---:B------:R-:W-:Y:S01]  /*7960*/  ISETP.GT.AND P1, PT, R0.reuse, 0x8, P1 ;  /* 0x000000080000780c */ /* 0x040fe20000f24270 */
[----:B------:R-:W-:Y:S01]  /*7970*/  @P0 STG.E desc[UR36][R4.64+0x4], R25 ;  /* 0x0000041904000986 */ /* 0x000fe2000c101924 */
[----:B------:R-:W-:Y:S01]  /*7980*/  ISETP.GT.AND P2, PT, R3, 0x8, PT ;  /* 0x000000080300780c */ /* 0x000fe20003f44270 */
[----:B------:R-:W-:Y:S01]  /*7990*/  IMAD.X R7, R7, 0x1, R5, P4 ;  /* 0x0000000107077824 */ /* 0x000fe200020e0605 */
[C---:B------:R-:W-:Y:S01]  /*79a0*/  ISETP.GT.AND P3, PT, R0.reuse, 0x8, P3 ;  /* 0x000000080000780c */ /* 0x040fe20001f64270 */
[-C--:B------:R-:W-:Y:S01]  /*79b0*/  FMUL R33, R33, R154.reuse ;  /* 0x0000009a21217220 */ /* 0x080fe20000400000 */
[----:B------:R-:W-:Y:S01]  /*79c0*/  ISETP.GT.AND P0, PT, R3, 0x9, PT ;  /* 0x000000090300780c */ /* 0x000fe20003f04270 */
[-C--:B------:R-:W-:Y:S01]  /*79d0*/  FMUL R35, R35, R154.reuse ;  /* 0x0000009a23237220 */ /* 0x080fe20000400000 */
[----:B------:R-:W-:Y:S01]  /*79e0*/  ISETP.GT.AND P5, PT, R0, RZ, P2 ;  /* 0x000000ff0000720c */ /* 0x000fe200017a4270 */
[-C--:B0-----:R-:W-:Y:S01]  /*79f0*/  FMUL R9, R28, R154.reuse ;  /* 0x0000009a1c097220 */ /* 0x081fe20000400000 */
[C---:B------:R-:W-:Y:S01]  /*7a00*/  ISETP.GT.AND P4, PT, R0.reuse, RZ, P0 ;  /* 0x000000ff0000720c */ /* 0x040fe20000784270 */
[-C--:B------:R-:W-:Y:S01]  /*7a10*/  FMUL R37, R37, R154.reuse ;  /* 0x0000009a25257220 */ /* 0x080fe20000400000 */
[----:B------:R-:W-:Y:S01]  /*7a20*/  F2FP.TF32.F32.PACK_B R11, R11 ;  /* 0x0000000bff0b723e */ /* 0x000fe200024050ff */
[-C--:B------:R-:W-:Y:S01]  /*7a30*/  FMUL R39, R39, R154.reuse ;  /* 0x0000009a27277220 */ /* 0x080fe20000400000 */
[----:B------:R-:W-:Y:S01]  /*7a40*/  F2FP.TF32.F32.PACK_B R27, R27 ;  /* 0x0000001bff1b723e */ /* 0x000fe200024050ff */
[-C--:B------:R-:W-:Y:S01]  /*7a50*/  FMUL R41, R41, R154.reuse ;  /* 0x0000009a29297220 */ /* 0x080fe20000400000 */
[----:B------:R-:W-:Y:S01]  /*7a60*/  F2FP.TF32.F32.PACK_B R9, R9 ;  /* 0x00000009ff09723e */ /* 0x000fe200024050ff */
[----:B------:R0:W-:Y:S01]  /*7a70*/  @P1 STG.E desc[UR36][R6.64], R11 ;  /* 0x0000000b06001986 */ /* 0x0001e2000c101924 */
[----:B------:R-:W-:Y:S01]  /*7a80*/  F2FP.TF32.F32.PACK_B R29, R29 ;  /* 0x0000001dff1d723e */ /* 0x000fe200024050ff */
[-C--:B------:R-:W-:Y:S01]  /*7a90*/  FMUL R43, R43, R154.reuse ;  /* 0x0000009a2b2b7220 */ /* 0x080fe20000400000 */
[C---:B------:R-:W-:Y:S01]  /*7aa0*/  ISETP.GT.AND P1, PT, R3.reuse, 0x10, PT ;  /* 0x000000100300780c */ /* 0x040fe20003f24270 */
[----:B------:R-:W-:Y:S01]  /*7ab0*/  @P3 STG.E desc[UR36][R6.64+0x4], R27 ;  /* 0x0000041b06003986 */ /* 0x000fe2000c101924 */
[----:B------:R-:W-:Y:S01]  /*7ac0*/  ISETP.GT.AND P3, PT, R3, 0x11, PT ;  /* 0x000000110300780c */ /* 0x000fe20003f64270 */
[-C--:B------:R-:W-:Y:S01]  /*7ad0*/  FMUL R45, R45, R154.reuse ;  /* 0x0000009a2d2d7220 */ /* 0x080fe20000400000 */
[C---:B------:R-:W-:Y:S01]  /*7ae0*/  ISETP.GT.AND P2, PT, R0.reuse, 0x8, P2 ;  /* 0x000000080000780c */ /* 0x040fe20001744270 */
[----:B------:R1:W-:Y:S01]  /*7af0*/  @P5 STG.E desc[UR36][R4.64+0x20], R9 ;  /* 0x0000200904005986 */ /* 0x0003e2000c101924 */
[C---:B------:R-:W-:Y:S01]  /*7b00*/  ISETP.GT.AND P0, PT, R0.reuse, 0x8, P0 ;  /* 0x000000080000780c */ /* 0x040fe20000704270 */
[-C--:B------:R-:W-:Y:S01]  /*7b10*/  FMUL R47, R47, R154.reuse ;  /* 0x0000009a2f2f7220 */ /* 0x080fe20000400000 */
[----:B------:R-:W-:Y:S01]  /*7b20*/  ISETP.GT.AND P5, PT, R0, RZ, P1 ;  /* 0x000000ff0000720c */ /* 0x000fe20000fa4270 */
[----:B------:R-:W-:Y:S01]  /*7b30*/  @P4 STG.E desc[UR36][R4.64+0x24], R29 ;  /* 0x0000241d04004986 */ /* 0x000fe2000c101924 */
[-C--:B0-----:R-:W-:Y:S01]  /*7b40*/  FMUL R11, R30, R154.reuse ;  /* 0x0000009a1e0b7220 */ /* 0x081fe20000400000 */
[----:B------:R-:W-:Y:S01]  /*7b50*/  ISETP.GT.AND P4, PT, R0, RZ, P3 ;  /* 0x000000ff0000720c */ /* 0x000fe20001f84270 */
[-C--:B------:R-:W-:Y:S01]  /*7b60*/  FMUL R49, R49, R154.reuse ;  /* 0x0000009a31317220 */ /* 0x080fe20000400000 */
[----:B------:R-:W-:Y:S01]  /*7b70*/  F2FP.TF32.F32.PACK_B R31, R31 ;  /* 0x0000001fff1f723e */ /* 0x000fe200024050ff */
[-C--:B------:R-:W-:Y:S01]  /*7b80*/  FMUL R51, R51, R154.reuse ;  /* 0x0000009a33337220 */ /* 0x080fe20000400000 */
[----:B------:R-:W-:Y:S01]  /*7b90*/  F2FP.TF32.F32.PACK_B R11, R11 ;  /* 0x0000000bff0b723e */ /* 0x000fe200024050ff */
[-C--:B------:R-:W-:Y:S01]  /*7ba0*/  FMUL R53, R53, R154.reuse ;  /* 0x0000009a35357220 */ /* 0x080fe20000400000 */
[----:B------:R-:W-:Y:S01]  /*7bb0*/  F2FP.TF32.F32.PACK_B R13, R13 ;  /* 0x0000000dff0d723e */ /* 0x000fe200024050ff */
[-C--:B-1----:R-:W-:Y:S01]  /*7bc0*/  FMUL R9, R34, R154.reuse ;  /* 0x0000009a22097220 */ /* 0x082fe20000400000 */
[----:B------:R-:W-:Y:S01]  /*7bd0*/  F2FP.TF32.F32.PACK_B R33, R33 ;  /* 0x00000021ff21723e */ /* 0x000fe200024050ff */
[----:B------:R0:W-:Y:S01]  /*7be0*/  @P2 STG.E desc[UR36][R6.64+0x20], R11 ;  /* 0x0000200b06002986 */ /* 0x0001e2000c101924 */
[C---:B------:R-:W-:Y:S01]  /*7bf0*/  ISETP.GT.AND P1, PT, R0.reuse, 0x8, P1 ;  /* 0x000000080000780c */ /* 0x040fe20000f24270 */
[-C--:B------:R-:W-:Y:S01]  /*7c00*/  FMUL R55, R55, R154.reuse ;  /* 0x0000009a37377220 */ /* 0x080fe20000400000 */
[C---:B------:R-:W-:Y:S01]  /*7c10*/  ISETP.GT.AND P2, PT, R3.reuse, 0x19, PT ;  /* 0x000000190300780c */ /* 0x040fe20003f44270 */
[----:B------:R-:W-:Y:S01]  /*7c20*/  @P0 STG.E desc[UR36][R6.64+0x24], R31 ;  /* 0x0000241f06000986 */ /* 0x000fe2000c101924 */
[----:B------:R-:W-:Y:S01]  /*7c30*/  ISETP.GT.AND P0, PT, R3, 0x18, PT ;  /* 0x000000180300780c */ /* 0x000fe20003f04270 */
[-C--:B------:R-:W-:Y:S01]  /*7c40*/  FMUL R57, R57, R154.reuse ;  /* 0x0000009a39397220 */ /* 0x080fe20000400000 */
[----:B------:R-:W-:Y:S01]  /*7c50*/  F2FP.TF32.F32.PACK_B R9, R9 ;  /* 0x00000009ff09723e */ /* 0x000fe200024050ff */
[----:B------:R1:W-:Y:S01]  /*7c60*/  @P5 STG.E desc[UR36][R4.64+0x40], R13 ;  /* 0x0000400d04005986 */ /* 0x0003e2000c101924 */
[C---:B------:R-:W-:Y:S01]  /*7c70*/  ISETP.GT.AND P5, PT, R0.reuse, RZ, P0 ;  /* 0x000000ff0000720c */ /* 0x040fe200007a4270 */
[-C--:B------:R-:W-:Y:S01]  /*7c80*/  FMUL R59, R59, R154.reuse ;  /* 0x0000009a3b3b7220 */ /* 0x080fe20000400000 */
[----:B------:R-:W-:Y:S01]  /*7c90*/  F2FP.TF32.F32.PACK_B R35, R35 ;  /* 0x00000023ff23723e */ /* 0x000fe200024050ff */
[----:B------:R-:W-:Y:S01]  /*7ca0*/  @P4 STG.E desc[UR36][R4.64+0x44], R33 ;  /* 0x0000442104004986 */ /* 0x000fe2000c101924 */
[----:B------:R-:W-:Y:S01]  /*7cb0*/  ISETP.GT.AND P4, PT, R0, 0x8, P3 ;  /* 0x000000080000780c */ /* 0x000fe20001f84270 */
[-C--:B0-----:R-:W-:Y:S01]  /*7cc0*/  FMUL R11, R36, R154.reuse ;  /* 0x0000009a240b7220 */ /* 0x081fe20000400000 */
[----:B------:R-:W-:Y:S01]  /*7cd0*/  ISETP.GT.AND P3, PT, R0, RZ, P2 ;  /* 0x000000ff0000720c */ /* 0x000fe20001764270 */
[----:B------:R0:W-:Y:S01]  /*7ce0*/  @P1 STG.E desc[UR36][R6.64+0x40], R9 ;  /* 0x0000400906001986 */ /* 0x0001e2000c101924 */
[----:B------:R-:W-:Y:S01]  /*7cf0*/  F2FP.TF32.F32.PACK_B R37, R37 ;  /* 0x00000025ff25723e */ /* 0x000fe200024050ff */
[-C--:B------:R-:W-:Y:S01]  /*7d00*/  FMUL R61, R61, R154.reuse ;  /* 0x0000009a3d3d7220 */ /* 0x080fe20000400000 */
[----:B------:R-:W-:Y:S01]  /*7d10*/  F2FP.TF32.F32.PACK_B R11, R11 ;  /* 0x0000000bff0b723e */ /* 0x000fe200024050ff */
[-C--:B-1----:R-:W-:Y:S01]  /*7d20*/  FMUL R13, R40, R154.reuse ;  /* 0x0000009a280d7220 */ /* 0x082fe20000400000 */
[----:B------:R-:W-:Y:S01]  /*7d30*/  ISETP.GT.AND P1, PT, R3, 0x20, PT ;  /* 0x000000200300780c */ /* 0x000fe20003f24270 */
[-C--:B------:R-:W-:Y:S01]  /*7d40*/  FMUL R63, R63, R154.reuse ;  /* 0x0000009a3f3f7220 */ /* 0x080fe20000400000 */
[C---:B------:R-:W-:Y:S01]  /*7d50*/  ISETP.GT.AND P0, PT, R0.reuse, 0x8, P0 ;  /* 0x000000080000780c */ /* 0x040fe20000704270 */
[-C--:B------:R-:W-:Y:S01]  /*7d60*/  FMUL R65, R65, R154.reuse ;  /* 0x0000009a41417220 */ /* 0x080fe20000400000 */
[----:B------:R-:W-:Y:S01]  /*7d70*/  F2FP.TF32.F32.PACK_B R39, R39 ;  /* 0x00000027ff27723e */ /* 0x000fe200024050ff */
[----:B------:R-:W-:Y:S01]  /*7d80*/  @P4 STG.E desc[UR36][R6.64+0x44], R35 ;  /* 0x0000442306004986 */ /* 0x000fe2000c101924 */
[----:B------:R-:W-:Y:S01]  /*7d90*/  ISETP.GT.AND P4, PT, R0, 0x8, P2 ;  /* 0x000000080000780c */ /* 0x000fe20001784270 */
[-C--:B0-----:R-:W-:Y:S01]  /*7da0*/  FMUL R9, R38, R154.reuse ;  /* 0x0000009a26097220 */ /* 0x081fe20000400000 */
[----:B------:R-:W-:Y:S01]  /*7db0*/  ISETP.GT.AND P2, PT, R3, 0x21, PT ;  /* 0x000000210300780c */ /* 0x000fe20003f44270 */
[----:B------:R0:W-:Y:S01]  /*7dc0*/  @P5 STG.E desc[UR36][R4.64+0x60], R11 ;  /* 0x0000600b04005986 */ /* 0x0001e2000c101924 */
[C---:B------:R-:W-:Y:S01]  /*7dd0*/  ISETP.GT.AND P5, PT, R0.reuse, RZ, P1 ;  /* 0x000000ff0000720c */ /* 0x040fe20000fa4270 */
[-C--:B------:R-:W-:Y:S01]  /*7de0*/  FMUL R67, R67, R154.reuse ;  /* 0x0000009a43437220 */ /* 0x080fe20000400000 */
[----:B------:R-:W-:Y:S01]  /*7df0*/  F2FP.TF32.F32.PACK_B R9, R9 ;  /* 0x00000009ff09723e */ /* 0x000fe200024050ff */
[----:B------:R-:W-:Y:S01]  /*7e00*/  @P3 STG.E desc[UR36][R4.64+0x64], R37 ;  /* 0x0000642504003986 */ /* 0x000fe2000c101924 */
[C---:B------:R-:W-:Y:S01]  /*7e10*/  ISETP.GT.AND P3, PT, R0.reuse, RZ, P2 ;  /* 0x000000ff0000720c */ /* 0x040fe20001764270 */
[-C--:B------:R-:W-:Y:S01]  /*7e20*/  FMUL R69, R69, R154.reuse ;  /* 0x0000009a45457220 */ /* 0x080fe20000400000 */
[----:B------:R-:W-:Y:S01]  /*7e30*/  F2FP.TF32.F32.PACK_B R13, R13 ;  /* 0x0000000dff0d723e */ /* 0x000fe200024050ff */
[----:B------:R1:W-:Y:S01]  /*7e40*/  @P0 STG.E desc[UR36][R6.64+0x60], R9 ;  /* 0x0000600906000986 */ /* 0x0003e2000c101924 */
[----:B------:R-:W-:Y:S01]  /*7e50*/  F2FP.TF32.F32.PACK_B R41, R41 ;  /* 0x00000029ff29723e */ /* 0x000fe200024050ff */
[-C--:B------:R-:W-:Y:S01]  /*7e60*/  FMUL R71, R71, R154.reuse ;  /* 0x0000009a47477220 */ /* 0x080fe20000400000 */
[C---:B------:R-:W-:Y:S01]  /*7e70*/  ISETP.GT.AND P0, PT, R3.reuse, 0x28, PT ;  /* 0x000000280300780c */ /* 0x040fe20003f04270 */
[----:B------:R-:W-:Y:S01]  /*7e80*/  @P4 STG.E desc[UR36][R6.64+0x64], R39 ;  /* 0x0000642706004986 */ /* 0x000fe2000c101924 */
[----:B------:R-:W-:Y:S01]  /*7e90*/  ISETP.GT.AND P1, PT, R0, 0x8, P1 ;  /* 0x000000080000780c */ /* 0x000fe20000f24270 */
[-C--:B0-----:R-:W-:Y:S01]  /*7ea0*/  FMUL R11, R44, R154.reuse ;  /* 0x0000009a2c0b7220 */ /* 0x081fe20000400000 */
[C---:B------:R-:W-:Y:S01]  /*7eb0*/  ISETP.GT.AND P4, PT, R0.reuse, 0x8, P2 ;  /* 0x000000080000780c */ /* 0x040fe20001784270 */
[----:B------:R0:W-:Y:S01]  /*7ec0*/  @P5 STG.E desc[UR36][R4.64+0x80], R13 ;  /* 0x0000800d04005986 */ /* 0x0001e2000c101924 */
[----:B------:R-:W-:Y:S01]  /*7ed0*/  ISETP.GT.AND P2, PT, R3, 0x29, PT ;  /* 0x000000290300780c */ /* 0x000fe20003f44270 */
[-C--:B------:R-:W-:Y:S01]  /*7ee0*/  FMUL R73, R73, R154.reuse ;  /* 0x0000009a49497220 */ /* 0x080fe20000400000 */
[----:B------:R-:W-:Y:S01]  /*7ef0*/  ISETP.GT.AND P5, PT, R0, RZ, P0 ;  /* 0x000000ff0000720c */ /* 0x000fe200007a4270 */
[-C--:B-1----:R-:W-:Y:S01]  /*7f00*/  FMUL R9, R42, R154.reuse ;  /* 0x0000009a2a097220 */ /* 0x082fe20000400000 */
[----:B------:R-:W-:Y:S01]  /*7f10*/  @P3 STG.E desc[UR36][R4.64+0x84], R41 ;  /* 0x0000842904003986 */ /* 0x000fe2000c101924 */
[----:B------:R-:W-:Y:S01]  /*7f20*/  ISETP.GT.AND P3, PT, R0, RZ, P2 ;  /* 0x000000ff0000720c */ /* 0x000fe20001764270 */
[-C--:B------:R-:W-:Y:S01]  /*7f30*/  FMUL R75, R75, R154.reuse ;  /* 0x0000009a4b4b7220 */ /* 0x080fe20000400000 */
[----:B------:R-:W-:Y:S01]  /*7f40*/  F2FP.TF32.F32.PACK_B R43, R43 ;  /* 0x0000002bff2b723e */ /* 0x000fe200024050ff */
[-C--:B------:R-:W-:Y:S01]  /*7f50*/  FMUL R77, R77, R154.reuse ;  /* 0x0000009a4d4d7220 */ /* 0x080fe20000400000 */
[----:B------:R-:W-:Y:S01]  /*7f60*/  F2FP.TF32.F32.PACK_B R9, R9 ;  /* 0x00000009ff09723e */ /* 0x000fe200024050ff */
[-C--:B------:R-:W-:Y:S01]  /*7f70*/  FMUL R79, R79, R154.reuse ;  /* 0x0000009a4f4f7220 */ /* 0x080fe20000400000 */
[----:B------:R-:W-:Y:S01]  /*7f80*/  F2FP.TF32.F32.PACK_B R11, R11 ;  /* 0x0000000bff0b723e */ /* 0x000fe200024050ff */
[-C--:B0-----:R-:W-:Y:S01]  /*7f90*/  FMUL R13, R48, R154.reuse ;  /* 0x0000009a300d7220 */ /* 0x081fe20000400000 */
[----:B------:R-:W-:Y:S01]  /*7fa0*/  F2FP.TF32.F32.PACK_B R45, R45 ;  /* 0x0000002dff2d723e */ /* 0x000fe200024050ff */
[----:B------:R0:W-:Y:S01]  /*7fb0*/  @P1 STG.E desc[UR36][R6.64+0x80], R9 ;  /* 0x0000800906001986 */ /* 0x0001e2000c101924 */
[----:B------:R-:W-:Y:S01]  /*7fc0*/  ISETP.GT.AND P1, PT, R3, 0x30, PT ;  /* 0x000000300300780c */ /* 0x000fe20003f24270 */
[-C--:B------:R-:W-:Y:S01]  /*7fd0*/  FMUL R81, R81, R154.reuse ;  /* 0x0000009a51517220 */ /* 0x080fe20000400000 */
[C---:B------:R-:W-:Y:S01]  /*7fe0*/  ISETP.GT.AND P0, PT, R0.reuse, 0x8, P0 ;  /* 0x000000080000780c */ /* 0x040fe20000704270 */
[----:B------:R-:W-:Y:S01]  /*7ff0*/  @P4 STG.E desc[UR36][R6.64+0x84], R43 ;  /* 0x0000842b06004986 */ /* 0x000fe2000c101924 */
[C---:B------:R-:W-:Y:S01]  /*8000*/  ISETP.GT.AND P4, PT, R0.reuse, 0x8, P2 ;  /* 0x000000080000780c */ /* 0x040fe20001784270 */
[-C--:B------:R-:W-:Y:S01]  /*8010*/  FMUL R83, R83, R154.reuse ;  /* 0x0000009a53537220 */ /* 0x080fe20000400000 */
[----:B------:R-:W-:Y:S01]  /*8020*/  ISETP.GT.AND P2, PT, R3, 0x31, PT ;  /* 0x000000310300780c */ /* 0x000fe20003f44270 */
[----:B------:R1:W-:Y:S01]  /*8030*/  @P5 STG.E desc[UR36][R4.64+0xa0], R11 ;  /* 0x0000a00b04005986 */ /* 0x0003e2000c101924 */
[----:B------:R-:W-:Y:S01]  /*8040*/  ISETP.GT.AND P5, PT, R0, RZ, P1 ;  /* 0x000000ff0000720c */ /* 0x000fe20000fa4270 */
[-C--:B------:R-:W-:Y:S01]  /*8050*/  FMUL R85, R85, R154.reuse ;  /* 0x0000009a55557220 */ /* 0x080fe20000400000 */
[----:B------:R-:W-:Y:S01]  /*8060*/  F2FP.TF32.F32.PACK_B R47, R47 ;  /* 0x0000002fff2f723e */ /* 0x000fe200024050ff */
[-C--:B0-----:R-:W-:Y:S01]  /*8070*/  FMUL R9, R46, R154.reuse ;  /* 0x0000009a2e097220 */ /* 0x081fe20000400000 */
        /* <DEDUP_REMOVED lines=9> */
[C---:B------:R-:W-:Y:S01]  /*8110*/  ISETP.GT.AND P1, PT, R0.reuse, 0x8, P1 ;  /* 0x000000080000780c */ /* 0x040fe20000f24270 */
[----:B------:R0:W-:Y:S01]  /*8120*/  @P0 STG.E desc[UR36][R6.64+0xa0], R9 ;  /* 0x0000a00906000986 */ /* 0x0001e2000c101924 */
[----:B------:R-:W-:Y:S01]  /*8130*/  ISETP.GT.AND P0, PT, R3, 0x38, PT ;  /* 0x000000380300780c */ /* 0x000fe20003f04270 */
[-C--:B------:R-:W-:Y:S01]  /*8140*/  FMUL R93, R93, R154.reuse ;  /* 0x0000009a5d5d7220 */ /* 0x080fe20000400000 */
[----:B------:R-:W-:Y:S01]  /*8150*/  F2FP.TF32.F32.PACK_B R51, R51 ;  /* 0x00000033ff33723e */ /* 0x000fe200024050ff */
        /* <DEDUP_REMOVED lines=10> */
[C---:B------:R-:W-:Y:S01]  /*8200*/  ISETP.GT.AND P3, PT, R0.reuse, RZ, P2 ;  /* 0x000000ff0000720c */ /* 0x040fe20001764270 */
[-C--:B------:R-:W-:Y:S01]  /*8210*/  FMUL R99, R99, R154.reuse ;  /* 0x0000009a63637220 */ /* 0x080fe20000400000 */
[----:B------:R-:W-:Y:S01]  /*8220*/  F2FP.TF32.F32.PACK_B R53, R53 ;  /* 0x00000035ff35723e */ /* 0x000fe200024050ff */
[-C--:B------:R-:W-:Y:S01]  /*8230*/  FMUL R101, R101, R154.reuse ;  /* 0x0000009a65657220 */ /* 0x080fe20000400000 */
[----:B------:R-:W-:Y:S01]  /*8240*/  F2FP.TF32.F32.PACK_B R9, R9 ;  /* 0x00000009ff09723e */ /* 0x000fe200024050ff */
[-C--:B------:R-:W-:Y:S01]  /*8250*/  FMUL R103, R103, R154.reuse ;  /* 0x0000009a67677220 */ /* 0x080fe20000400000 */
[----:B------:R-:W-:Y:S01]  /*8260*/  ISETP.GT.AND P0, PT, R0, 0x8, P0 ;  /* 0x000000080000780c */ /* 0x000fe20000704270 */
[-C--:B-1----:R-:W-:Y:S01]  /*8270*/  FMUL R13, R56, R154.reuse ;  /* 0x0000009a380d7220 */ /* 0x082fe20000400000 */
[----:B------:R-:W-:Y:S01]  /*8280*/  F2FP.TF32.F32.PACK_B R55, R55 ;  /* 0x00000037ff37723e */ /* 0x000fe200024050ff */
        /* <DEDUP_REMOVED lines=16> */
[----:B------:R-:W-:Y:S01]  /*8390*/  ISETP.GT.AND P1, PT, R0, 0x8, P1 ;  /* 0x000000080000780c */ /* 0x000fe20000f24270 */
[-C--:B------:R-:W-:Y:S01]  /*83a0*/  FMUL R113, R113, R154.reuse ;  /* 0x0000009a71717220 */ /* 0x080fe20000400000 */
[----:B------:R-:W-:Y:S01]  /*83b0*/  F2FP.TF32.F32.PACK_B R9, R9 ;  /* 0x00000009ff09723e */ /* 0x000fe200024050ff */
[-C--:B------:R-:W-:Y:S01]  /*83c0*/  FMUL R115, R115, R154.reuse ;  /* 0x0000009a73737220 */ /* 0x080fe20000400000 */
[-C--:B-1----:R-:W-:Y:S01]  /*83d0*/  FMUL R11, R60, R154.reuse ;  /* 0x0000009a3c0b7220 */ /* 0x082fe20000400000 */
[----:B------:R-:W-:Y:S01]  /*83e0*/  F2FP.TF32.F32.PACK_B R59, R59 ;  /* 0x0000003bff3b723e */ /* 0x000fe200024050ff */
[-C--:B------:R-:W-:Y:S01]  /*83f0*/  FMUL R117, R117, R154.reuse ;  /* 0x0000009a75757220 */ /* 0x080fe20000400000 */
        /* <DEDUP_REMOVED lines=58> */
[----:B0-----:R-:W-:Y:S01]  /*87a0*/  FMUL R9, R66, R154 ;  /* 0x0000009a42097220 */ /* 0x001fe20000400000 */
[----:B------:R-:W-:Y:S01]  /*87b0*/  @P3 STG.E desc[UR36][R4.64+0x144], R65 ;  /* 0x0001444104003986 */ /* 0x000fe2000c101924 */
[----:B------:R-:W-:-:S02]  /*87c0*/  ISETP.GT.AND P3, PT, R0, RZ, P2 ;  /* 0x000000ff0000720c */ /* 0x000fc40001764270 */
[----:B------:R-:W-:Y:S02]  /*87d0*/  ISETP.GT.AND P0, PT, R0, 0x8, P0 ;  /* 0x000000080000780c */ /* 0x000fe40000704270 */
[----:B------:R-:W-:Y:S01]  /*87e0*/  F2FP.TF32.F32.PACK_B R9, R9 ;  /* 0x00000009ff09723e */ /* 0x000fe200024050ff */
[----:B-1----:R-:W-:Y:S01]  /*87f0*/  FMUL R13, R72, R154 ;  /* 0x0000009a480d7220 */ /* 0x002fe20000400000 */
[----:B------:R-:W-:-:S03]  /*8800*/  F2FP.TF32.F32.PACK_B R71, R71 ;  /* 0x00000047ff47723e */ /* 0x000fc600024050ff */
[----:B------:R0:W-:Y:S01]  /*8810*/  @P1 STG.E desc[UR36][R6.64+0x140], R9 ;  /* 0x0001400906001986 */ /* 0x0001e2000c101924 */
[C---:B------:R-:W-:Y:S02]  /*8820*/  ISETP.GT.AND P1, PT, R3.reuse, 0x60, PT ;  /* 0x000000600300780c */ /* 0x040fe40003f24270 */
[----:B------:R-:W-:Y:S01]  /*8830*/  F2FP.TF32.F32.PACK_B R13, R13 ;  /* 0x0000000dff0d723e */ /* 0x000fe200024050ff */
[----:B------:R-:W-:Y:S01]  /*8840*/  @P4 STG.E desc[UR36][R6.64+0x144], R67 ;  /* 0x0001444306004986 */ /* 0x000fe2000c101924 */
[C---:B------:R-:W-:Y:S02]  /*8850*/  ISETP.GT.AND P4, PT, R0.reuse, 0x8, P2 ;  /* 0x000000080000780c */ /* 0x040fe40001784270 */
[----:B------:R-:W-:Y:S01]  /*8860*/  ISETP.GT.AND P2, PT, R3, 0x61, PT ;  /* 0x000000610300780c */ /* 0x000fe20003f44270 */
[----:B------:R1:W-:Y:S01]  /*8870*/  @P5 STG.E desc[UR36][R4.64+0x160], R11 ;  /* 0x0001600b04005986 */ /* 0x0003e2000c101924 */
[----:B------:R-:W-:Y:S02]  /*8880*/  ISETP.GT.AND P5, PT, R0, RZ, P1 ;  /* 0x000000ff0000720c */ /* 0x000fe40000fa4270 */
        /* <DEDUP_REMOVED lines=257> */
[----:B------:R-:W-:Y:S01]  /*98a0*/  @P3 STG.E desc[UR36][R4.64+0x364], R133 ;  /* 0x0003648504003986 */ /* 0x000fe2000c101924 */
[----:B0-----:R-:W-:Y:S01]  /*98b0*/  FMUL R9, R134, R154 ;  /* 0x0000009a86097220 */ /* 0x001fe20000400000 */
[----:B------:R-:W-:-:S02]  /*98c0*/  ISETP.GT.AND P3, PT, R0, RZ, P2 ;  /* 0x000000ff0000720c */ /* 0x000fc40001764270 */
[----:B------:R-:W-:Y:S02]  /*98d0*/  ISETP.GT.AND P1, PT, R0, 0x8, P1 ;  /* 0x000000080000780c */ /* 0x000fe40000f24270 */
[----:B------:R-:W-:Y:S01]  /*98e0*/  F2FP.TF32.F32.PACK_B R9, R9 ;  /* 0x00000009ff09723e */ /* 0x000fe200024050ff */
[----:B-1----:R-:W-:Y:S01]  /*98f0*/  FMUL R11, R140, R154 ;  /* 0x0000009a8c0b7220 */ /* 0x002fe20000400000 */
[----:B------:R-:W-:-:S03]  /*9900*/  F2FP.TF32.F32.PACK_B R139, R139 ;  /* 0x0000008bff8b723e */ /* 0x000fc600024050ff */
[----:B------:R0:W-:Y:S01]  /*9910*/  @P0 STG.E desc[UR36][R6.64+0x360], R9 ;  /* 0x0003600906000986 */ /* 0x0001e2000c101924 */
[----:B------:R-:W-:Y:S02]  /*9920*/  F2FP.TF32.F32.PACK_B R141, R141 ;  /* 0x0000008dff8d723e */ /* 0x000fe400024050ff */
[----:B------:R-:W-:Y:S01]  /*9930*/  F2FP.TF32.F32.PACK_B R11, R11 ;  /* 0x0000000bff0b723e */ /* 0x000fe200024050ff */
[----:B------:R-:W-:Y:S01]  /*9940*/  @P4 STG.E desc[UR36][R6.64+0x364], R135 ;  /* 0x0003648706004986 */ /* 0x000fe2000c101924 */
[C---:B------:R-:W-:Y:S02]  /*9950*/  ISETP.GT.AND P4, PT, R3.reuse, 0xe8, PT ;  /* 0x000000e80300780c */ /* 0x040fe40003f84270 */
[----:B------:R-:W-:Y:S01]  /*9960*/  F2FP.TF32.F32.PACK_B R143, R143 ;  /* 0x0000008fff8f723e */ /* 0x000fe200024050ff */
[----:B------:R1:W-:Y:S01]  /*9970*/  @P5 STG.E desc[UR36][R4.64+0x380], R13 ;  /* 0x0003800d04005986 */ /* 0x0003e2000c101924 */
[----:B------:R-:W-:Y:S02]  /*9980*/  ISETP.GT.AND P5, PT, R3, 0xe9, PT ;  /* 0x000000e90300780c */ /* 0x000fe40003fa4270 */
[----:B------:R-:W-:Y:S01]  /*9990*/  F2FP.TF32.F32.PACK_B R145, R145 ;  /* 0x00000091ff91723e */ /* 0x000fe200024050ff */
[----:B------:R-:W-:Y:S01]  /*99a0*/  @P3 STG.E desc[UR36][R4.64+0x384], R137 ;  /* 0x0003848904003986 */ /* 0x000fe2000c101924 */
[----:B------:R-:W-:Y:S01]  /*99b0*/  ISETP.GT.AND P3, PT, R0, 0x8, P2 ;  /* 0x000000080000780c */ /* 0x000fe20001764270 */
[----:B0-----:R-:W-:Y:S01]  /*99c0*/  FMUL R9, R138, R154 ;  /* 0x0000009a8a097220 */ /* 0x001fe20000400000 */
[----:B------:R-:W-:-:S02]  /*99d0*/  ISETP.GT.AND P2, PT, R0, RZ, P4 ;  /* 0x000000ff0000720c */ /* 0x000fc40002744270 */
[C---:B------:R-:W-:Y:S02]  /*99e0*/  ISETP.GT.AND P0, PT, R0.reuse, RZ, P5 ;  /* 0x000000ff0000720c */ /* 0x040fe40002f04270 */
[----:B------:R-:W-:Y:S01]  /*99f0*/  ISETP.GT.AND P4, PT, R0, 0x8, P4 ;  /* 0x000000080000780c */ /* 0x000fe20002784270 */
[----:B-1----:R-:W-:Y:S01]  /*9a00*/  FMUL R13, R142, R154 ;  /* 0x0000009a8e0d7220 */ /* 0x002fe20000400000 */
[----:B------:R-:W-:Y:S02]  /*9a10*/  ISETP.GT.AND P5, PT, R0, 0x8, P5 ;  /* 0x000000080000780c */ /* 0x000fe40002fa4270 */
[----:B------:R-:W-:Y:S02]  /*9a20*/  F2FP.TF32.F32.PACK_B R9, R9 ;  /* 0x00000009ff09723e */ /* 0x000fe400024050ff */
[----:B------:R-:W-:Y:S02]  /*9a30*/  F2FP.TF32.F32.PACK_B R13, R13 ;  /* 0x0000000dff0d723e */ /* 0x000fe400024050ff */
[----:B------:R-:W-:Y:S01]  /*9a40*/  F2FP.TF32.F32.PACK_B R147, R147 ;  /* 0x00000093ff93723e */ /* 0x000fe200024050ff */
[----:B------:R0:W-:Y:S01]  /*9a50*/  @P1 STG.E desc[UR36][R6.64+0x380], R9 ;  /* 0x0003800906001986 */ /* 0x0001e2000c101924 */
[----:B------:R-:W-:-:S02]  /*9a60*/  ISETP.GT.AND P1, PT, R3, 0xf8, PT ;  /* 0x000000f80300780c */ /* 0x000fc40003f24270 */
[----:B------:R-:W-:Y:S01]  /*9a70*/  F2FP.TF32.F32.PACK_B R149, R149 ;  /* 0x00000095ff95723e */ /* 0x000fe200024050ff */
[----:B------:R-:W-:Y:S01]  /*9a80*/  @P3 STG.E desc[UR36][R6.64+0x384], R139 ;  /* 0x0003848b06003986 */ /* 0x000fe2000c101924 */
[C---:B------:R-:W-:Y:S02]  /*9a90*/  ISETP.GT.AND P3, PT, R3.reuse, 0xf0, PT ;  /* 0x000000f00300780c */ /* 0x040fe40003f64270 */
[----:B------:R-:W-:Y:S01]  /*9aa0*/  F2FP.TF32.F32.PACK_B R151, R151 ;  /* 0x00000097ff97723e */ /* 0x000fe200024050ff */
[----:B------:R1:W-:Y:S01]  /*9ab0*/  @P2 STG.E desc[UR36][R4.64+0x3a0], R11 ;  /* 0x0003a00b04002986 */ /* 0x0003e2000c101924 */
[----:B------:R-:W-:-:S03]  /*9ac0*/  ISETP.GT.AND P2, PT, R3, 0xf1, PT ;  /* 0x000000f10300780c */ /* 0x000fc60003f44270 */
[----:B------:R-:W-:Y:S01]  /*9ad0*/  @P0 STG.E desc[UR36][R4.64+0x3a4], R141 ;  /* 0x0003a48d04000986 */ /* 0x000fe2000c101924 */
[----:B------:R-:W-:Y:S01]  /*9ae0*/  ISETP.GT.AND P0, PT, R3, 0xf9, PT ;  /* 0x000000f90300780c */ /* 0x000fe20003f04270 */
[-C--:B------:R-:W-:Y:S01]  /*9af0*/  FMUL R3, R144, R154.reuse ;  /* 0x0000009a90037220 */ /* 0x080fe20000400000 */
[-C--:B0-----:R-:W-:Y:S01]  /*9b00*/  FMUL R9, R146, R154.reuse ;  /* 0x0000009a92097220 */ /* 0x081fe20000400000 */
[----:B------:R0:W-:Y:S01]  /*9b10*/  @P4 STG.E desc[UR36][R6.64+0x3a0], R13 ;  /* 0x0003a00d06004986 */ /* 0x0001e2000c101924 */
[C---:B------:R-:W-:Y:S02]  /*9b20*/  ISETP.GT.AND P4, PT, R0.reuse, RZ, P2 ;  /* 0x000000ff0000720c */ /* 0x040fe40001784270 */
[----:B------:R-:W-:Y:S01]  /*9b30*/  F2FP.TF32.F32.PACK_B R3, R3 ;  /* 0x00000003ff03723e */ /* 0x000fe200024050ff */
[----:B------:R-:W-:Y:S01]  /*9b40*/  @P5 STG.E desc[UR36][R6.64+0x3a4], R143 ;  /* 0x0003a48f06005986 */ /* 0x000fe2000c101924 */
[----:B------:R-:W-:Y:S01]  /*9b50*/  ISETP.GT.AND P5, PT, R0, RZ, P3 ;  /* 0x000000ff0000720c */ /* 0x000fe20001fa4270 */
[----:B-1----:R-:W-:Y:S01]  /*9b60*/  FMUL R11, R148, R154 ;  /* 0x0000009a940b7220 */ /* 0x002fe20000400000 */
[----:B------:R-:W-:-:S02]  /*9b70*/  ISETP.GT.AND P3, PT, R0, 0x8, P3 ;  /* 0x000000080000780c */ /* 0x000fc40001f64270 */
[----:B------:R-:W-:Y:S02]  /*9b80*/  ISETP.GT.AND P2, PT, R0, 0x8, P2 ;  /* 0x000000080000780c */ /* 0x000fe40001744270 */
[----:B------:R-:W-:Y:S01]  /*9b90*/  F2FP.TF32.F32.PACK_B R9, R9 ;  /* 0x00000009ff09723e */ /* 0x000fe200024050ff */
[----:B0-----:R-:W-:Y:S01]  /*9ba0*/  FMUL R13, R150, R154 ;  /* 0x0000009a960d7220 */ /* 0x001fe20000400000 */
[----:B------:R-:W-:-:S04]  /*9bb0*/  F2FP.TF32.F32.PACK_B R11, R11 ;  /* 0x0000000bff0b723e */ /* 0x000fc800024050ff */
[----:B------:R-:W-:Y:S01]  /*9bc0*/  F2FP.TF32.F32.PACK_B R13, R13 ;  /* 0x0000000dff0d723e */ /* 0x000fe200024050ff */
[----:B------:R-:W-:Y:S01]  /*9bd0*/  @P5 STG.E desc[UR36][R4.64+0x3c0], R3 ;  /* 0x0003c00304005986 */ /* 0x000fe2000c101924 */
[C---:B------:R-:W-:Y:S02]  /*9be0*/  ISETP.GT.AND P5, PT, R0.reuse, RZ, P1 ;  /* 0x000000ff0000720c */ /* 0x040fe40000fa4270 */
[C---:B------:R-:W-:Y:S01]  /*9bf0*/  ISETP.GT.AND P1, PT, R0.reuse, 0x8, P1 ;  /* 0x000000080000780c */ /* 0x040fe20000f24270 */
[----:B------:R-:W-:Y:S01]  /*9c00*/  @P4 STG.E desc[UR36][R4.64+0x3c4], R145 ;  /* 0x0003c49104004986 */ /* 0x000fe2000c101924 */
[C---:B------:R-:W-:Y:S02]  /*9c10*/  ISETP.GT.AND P4, PT, R0.reuse, RZ, P0 ;  /* 0x000000ff0000720c */ /* 0x040fe40000784270 */
[----:B------:R-:W-:Y:S01]  /*9c20*/  ISETP.GT.AND P0, PT, R0, 0x8, P0 ;  /* 0x000000080000780c */ /* 0x000fe20000704270 */
[----:B------:R-:W-:Y:S04]  /*9c30*/  @P3 STG.E desc[UR36][R6.64+0x3c0], R9 ;  /* 0x0003c00906003986 */ /* 0x000fe8000c101924 */
[----:B------:R-:W-:Y:S04]  /*9c40*/  @P2 STG.E desc[UR36][R6.64+0x3c4], R147 ;  /* 0x0003c49306002986 */ /* 0x000fe8000c101924 */
[----:B------:R-:W-:Y:S04]  /*9c50*/  @P5 STG.E desc[UR36][R4.64+0x3e0], R11 ;  /* 0x0003e00b04005986 */ /* 0x000fe8000c101924 */
[----:B------:R0:W-:Y:S02]  /*9c60*/  @P4 STG.E desc[UR36][R4.64+0x3e4], R149 ;  /* 0x0003e49504004986 */ /* 0x0001e4000c101924 */
[----:B0-----:R-:W-:-:S02]  /*9c70*/  @P1 IMAD.MOV.U32 R4, RZ, RZ, R6 ;  /* 0x000000ffff041224 */ /* 0x001fc400078e0006 */
[----:B------:R-:W-:-:S05]  /*9c80*/  @P1 IMAD.MOV.U32 R5, RZ, RZ, R7 ;  /* 0x000000ffff051224 */ /* 0x000fca00078e0007 */
[----:B------:R0:W-:Y:S04]  /*9c90*/  @P1 STG.E desc[UR36][R4.64+0x3e0], R13 ;  /* 0x0003e00d04001986 */ /* 0x0001e8000c101924 */
[----:B------:R0:W-:Y:S02]  /*9ca0*/  @P0 STG.E desc[UR36][R6.64+0x3e4], R151 ;  /* 0x0003e49706000986 */ /* 0x0001e4000c101924 */
.L_x_282:
[----:B------:R-:W-:Y:S05]  /*9cb0*/  BSYNC B0 ;  /* 0x0000000000007941 */ /* 0x000fea0003800000 */
.L_x_28:
[----:B------:R-:W-:Y:S01]  /*9cc0*/  ULDC UR4, c[0x0][0xc] ;  /* 0x0000030000047ab9 */ /* 0x000fe20000000800 */
[----:B------:R-:W-:Y:S01]  /*9cd0*/  ULDC UR5, c[0x0][0x10] ;  /* 0x0000040000057ab9 */ /* 0x000fe20000000800 */
[----:B0-----:R-:W0:Y:S01]  /*9ce0*/  LDC R3, c[0x0][0x14] ;  /* 0x00000500ff037b82 */ /* 0x001e220000000800 */
[----:B------:R-:W-:Y:S01]  /*9cf0*/  UIMAD.WIDE.U32 UR4, UR4, UR5, URZ ;  /* 0x00000005040472a5 */ /* 0x000fe2000f8e003f */
[----:B------:R-:W-:Y:S01]  /*9d00*/  PRMT R0, RZ, 0x7610, R0 ;  /* 0x00007610ff007816 */ /* 0x000fe20000000000 */
[----:B-----5:R-:W-:Y:S02]  /*9d10*/  IMAD.MOV.U32 R152, RZ, RZ, -0x1 ;  /* 0xffffffffff987424 */ /* 0x020fe400078e00ff */
[----:B------:R-:W-:Y:S02]  /*9d20*/  IMAD.MOV.U32 R23, RZ, RZ, -0x1 ;  /* 0xffffffffff177424 */ /* 0x000fe400078e00ff */
[----:B0-----:R-:W-:-:S04]  /*9d30*/  IMAD.WIDE.U32 R16, R3, UR4, R16 ;  /* 0x0000000403107c25 */ /* 0x001fc8000f8e0010 */
[----:B------:R-:W-:Y:S01]  /*9d40*/  IMAD R3, R3, UR5, RZ ;  /* 0x0000000503037c24 */ /* 0x000fe2000f8e02ff */
[----:B------:R-:W-:Y:S02]  /*9d50*/  ULDC.64 UR4, c[0x0][0x650] ;  /* 0x0001940000047ab9 */ /* 0x000fe40000000a00 */
[----:B------:R-:W-:Y:S01]  /*9d60*/  ISETP.GE.U32.AND P0, PT, R16, UR4, PT ;  /* 0x0000000410007c0c */ /* 0x000fe2000bf06070 */
[----:B------:R-:W-:-:S05]  /*9d70*/  IMAD.IADD R17, R17, 0x1, R3 ;  /* 0x0000000111117824 */ /* 0x000fca00078e0203 */
[----:B------:R-:W-:-:S13]  /*9d80*/  ISETP.GE.U32.AND.EX P0, PT, R17, UR5, PT, P0 ;  /* 0x0000000511007c0c */ /* 0x000fda000bf06100 */
[----:B------:R-:W-:Y:S05]  /*9d90*/  @P0 BRA `(.L_x_283) ;  /* 0x0000000400640947 */ /* 0x000fea0003800000 */
[----:B------:R-:W0:Y:S01]  /*9da0*/  S2R R12, SR_CTAID.X ;  /* 0x00000000000c7919 */ /* 0x000e220000002500 */
[----:B----4-:R-:W4:Y:S01]  /*9db0*/  LDC.64 R10, c[0x0][0x628] ;  /* 0x00018a00ff0a7b82 */ /* 0x010f220000000a00 */
[----:B------:R-:W-:Y:S01]  /*9dc0*/  ULDC UR4, c[0x0][0x150] ;  /* 0x0000540000047ab9 */ /* 0x000fe20000000800 */
[----:B-123--:R-:W-:Y:S01]  /*9dd0*/  IMAD.MOV.U32 R8, RZ, RZ, R16 ;  /* 0x000000ffff087224 */ /* 0x00efe200078e0010 */
[----:B------:R-:W1:Y:S01]  /*9de0*/  S2R R24, SR_CTAID.Y ;  /* 0x0000000000187919 */ /* 0x000e620000002600 */
[----:B------:R-:W-:-:S04]  /*9df0*/  IMAD.MOV.U32 R9, RZ, RZ, R17 ;  /* 0x000000ffff097224 */ /* 0x000fc800078e0011 */
[----:B------:R-:W2:Y:S08]  /*9e00*/  LDC R21, c[0x0][0x144] ;  /* 0x00005100ff157b82 */ /* 0x000eb00000000800 */
[----:B------:R-:W3:Y:S08]  /*9e10*/  LDC R0, c[0x0][0x630] ;  /* 0x00018c00ff007b82 */ /* 0x000ef00000000800 */
[----:B------:R-:W1:Y:S01]  /*9e20*/  LDC.64 R14, c[0x0][0x620] ;  /* 0x00018800ff0e7b82 */ /* 0x000e620000000a00 */
[----:B----4-:R-:W-:-:S04]  /*9e30*/  ISETP.NE.U32.AND P0, PT, R10, RZ, PT ;  /* 0x000000ff0a00720c */ /* 0x010fc80003f05070 */
[----:B------:R-:W-:Y:S02]  /*9e40*/  ISETP.NE.AND.EX P0, PT, R11, RZ, PT, P0 ;  /* 0x000000ff0b00720c */ /* 0x000fe40003f05300 */
[----:B0-----:R-:W-:-:S05]  /*9e50*/  I2FP.F32.U32 R3, R12 ;  /* 0x0000000c00037245 */ /* 0x001fca0000201000 */
[----:B------:R-:W-:-:S04]  /*9e60*/  FMUL R3, R3, UR4 ;  /* 0x0000000403037c20 */ /* 0x000fc80008400000 */
[----:B------:R0:W4:Y:S02]  /*9e70*/  F2I.U32.TRUNC.NTZ R20, R3 ;  /* 0x0000000300147305 */ /* 0x000124000020f000 */
[----:B--23--:R-:W-:Y:S05]  /*9e80*/  @!P0 BRA `(.L_x_284) ;  /* 0x0000000000288947 */ /* 0x00cfea0003800000 */
[----:B0-----:R-:W0:Y:S02]  /*9e90*/  LDC R3, c[0x0][0x634] ;  /* 0x00018d00ff037b82 */ /* 0x001e240000000800 */
        /* <DEDUP_REMOVED lines=9> */
.L_x_284:
[----:B------:R-:W2:Y:S01]  /*9f30*/  LDC.64 R30, c[0x0][0x640] ;  /* 0x00019000ff1e7b82 */ /* 0x000ea20000000a00 */
[-CC-:B------:R-:W-:Y:S01]  /*9f40*/  SHF.R.U64 R23, R8, R0.reuse, R9.reuse ;  /* 0x0000000008177219 */ /* 0x180fe20000001209 */
[----:B----4-:R-:W-:Y:S01]  /*9f50*/  IMAD.MOV R20, RZ, RZ, -R20 ;  /* 0x000000ffff147224 */ /* 0x010fe200078e0a14 */
[----:B------:R-:W-:Y:S01]  /*9f60*/  SHF.R.U32.HI R0, RZ, R0, R9 ;  /* 0x00000000ff007219 */ /* 0x000fe20000011609 */
[----:B------:R-:W-:Y:S01]  /*9f70*/  ULDC UR4, c[0x0][0x154] ;  /* 0x0000550000047ab9 */ /* 0x000fe20000000800 */
[----:B0-----:R-:W-:Y:S01]  /*9f80*/  IADD3 R3, P0, RZ, -R23, RZ ;  /* 0x80000017ff037210 */ /* 0x001fe20007f1e0ff */
[----:B------:R-:W-:Y:S02]  /*9f90*/  IMAD R26, R21, R20, R12 ;  /* 0x00000014151a7224 */ /* 0x000fe400078e020c */
[----:B------:R-:W0:Y:S01]  /*9fa0*/  LDC R6, c[0x0][0x618] ;  /* 0x00018600ff067b82 */ /* 0x000e220000000800 */
[----:B------:R-:W-:Y:S02]  /*9fb0*/  IMAD.MOV.U32 R7, RZ, RZ, 0x1 ;  /* 0x00000001ff077424 */ /* 0x000fe400078e00ff */
[----:B------:R-:W-:-:S04]  /*9fc0*/  IMAD.X R5, RZ, RZ, ~R0, P0 ;  /* 0x000000ffff057224 */ /* 0x000fc800000e0e00 */
[-C--:B-1----:R-:W-:Y:S01]  /*9fd0*/  IMAD R0, R5, R14.reuse, RZ ;  /* 0x0000000e05007224 */ /* 0x082fe200078e02ff */
[----:B------:R-:W1:Y:S01]  /*9fe0*/  LDC R8, c[0x0][0x608] ;  /* 0x00018200ff087b82 */ /* 0x000e620000000800 */
[----:B------:R-:W-:-:S04]  /*9ff0*/  IMAD.WIDE.U32 R4, R3, R14, R16 ;  /* 0x0000000e03047225 */ /* 0x000fc800078e0010 */
[----:B------:R-:W-:Y:S01]  /*a000*/  IMAD R3, R3, R15, R0 ;  /* 0x0000000f03037224 */ /* 0x000fe200078e0200 */
[----:B------:R-:W-:Y:S02]  /*a010*/  I2FP.F32.U32 R0, R24 ;  /* 0x0000001800007245 */ /* 0x000fe40000201000 */
[----:B------:R-:W3:Y:S01]  /*a020*/  LDC R28, c[0x0][0x658] ;  /* 0x00019600ff1c7b82 */ /* 0x000ee20000000800 */
[----:B------:R-:W-:Y:S01]  /*a030*/  IMAD.IADD R3, R5, 0x1, R3 ;  /* 0x0000000105037824 */ /* 0x000fe200078e0203 */
[----:B--2---:R-:W-:Y:S01]  /*a040*/  ISETP.NE.U32.AND P0, PT, R30, RZ, PT ;  /* 0x000000ff1e00720c */ /* 0x004fe20003f05070 */
[----:B------:R-:W-:Y:S01]  /*a050*/  FMUL R0, R0, UR4 ;  /* 0x0000000400007c20 */ /* 0x000fe20008400000 */
[----:B------:R-:W-:Y:S02]  /*a060*/  IMAD.MOV.U32 R5, RZ, RZ, -0x1 ;  /* 0xffffffffff057424 */ /* 0x000fe400078e00ff */
[----:B------:R-:W-:Y:S01]  /*a070*/  ISETP.NE.AND.EX P0, PT, R31, RZ, PT, P0 ;  /* 0x000000ff1f00720c */ /* 0x000fe20003f05300 */
[----:B------:R2:W4:Y:S01]  /*a080*/  F2I.U32.TRUNC.NTZ R13, R0 ;  /* 0x00000000000d7305 */ /* 0x000522000020f000 */
[----:B------:R-:W2:Y:S01]  /*a090*/  LDC R15, c[0x0][0x148] ;  /* 0x00005200ff0f7b82 */ /* 0x000ea20000000800 */
[----:B0-----:R-:W-:-:S02]  /*a0a0*/  SHF.R.U64 R12, R4, R6, R3 ;  /* 0x00000006040c7219 */ /* 0x001fc40000001203 */
[----:B------:R-:W-:-:S05]  /*a0b0*/  SHF.R.U32.HI R3, RZ, R6, R3 ;  /* 0x00000006ff037219 */ /* 0x000fca0000011603 */
[----:B------:R-:W0:Y:S01]  /*a0c0*/  LDC R20, c[0x0][0x600] ;  /* 0x00018000ff147b82 */ /* 0x000e220000000800 */
[-CC-:B-1----:R-:W-:Y:S02]  /*a0d0*/  SHF.R.U64 R10, R12, R8.reuse, R3.reuse ;  /* 0x000000080c0a7219 */ /* 0x182fe40000001203 */
[----:B------:R-:W-:-:S05]  /*a0e0*/  SHF.R.U32.HI R3, RZ, R8, R3 ;  /* 0x00000008ff037219 */ /* 0x000fca0000011603 */
[----:B------:R-:W1:Y:S01]  /*a0f0*/  LDC R21, c[0x0][0x648] ;  /* 0x00019200ff157b82 */ /* 0x000e620000000800 */
[-C--:B---3--:R-:W-:Y:S02]  /*a100*/  SHF.L.U32 R4, R5, R28.reuse, RZ ;  /* 0x0000001c05047219 */ /* 0x088fe400000006ff */
[-CC-:B------:R-:W-:Y:S02]  /*a110*/  SHF.R.U64 R14, R10, R28.reuse, R3.reuse ;  /* 0x0000001c0a0e7219 */ /* 0x180fe40000001203 */
[----:B------:R-:W-:Y:S02]  /*a120*/  SHF.R.U32.HI R5, RZ, R28, R3 ;  /* 0x0000001cff057219 */ /* 0x000fe40000011603 */
[----:B------:R-:W-:Y:S01]  /*a130*/  LOP3.LUT R153, RZ, R4, RZ, 0x33, !PT ;  /* 0x00000004ff997212 */ /* 0x000fe200078e33ff */
[----:B------:R-:W3:Y:S01]  /*a140*/  LDC R25, c[0x0][0x638] ;  /* 0x00018e00ff197b82 */ /* 0x000ee20000000800 */
[----:B------:R-:W-:Y:S01]  /*a150*/  SHF.L.U32 R28, R7, R28, RZ ;  /* 0x0000001c071c7219 */ /* 0x000fe200000006ff */
[----:B------:R-:W-:-:S06]  /*a160*/  IMAD.MOV.U32 R4, RZ, RZ, R14 ;  /* 0x000000ffff047224 */ /* 0x000fcc00078e000e */
[----:B------:R-:W0:Y:S01]  /*a170*/  LDC R27, c[0x0][0x610] ;  /* 0x00018400ff1b7b82 */ /* 0x000e220000000800 */
[----:B----4-:R-:W-:Y:S05]  /*a180*/  @!P0 BRA `(.L_x_285) ;  /* 0x0000000000288947 */ /* 0x010fea0003800000 */
[----:B------:R-:W4:Y:S02]  /*a190*/  LDC R3, c[0x0][0x64c] ;  /* 0x00019300ff037b82 */ /* 0x000f240000000800 */
[----:B----4-:R-:W-:-:S05]  /*a1a0*/  IADD3 R3, P0, R14, R3, RZ ;  /* 0x000000030e037210 */ /* 0x010fca0007f1e0ff */
        /* <DEDUP_REMOVED lines=8> */
.L_x_285:
[----:B------:R-:W-:Y:S01]  /*a230*/  ISETP.NE.AND P0, PT, R2, 0x1, PT ;  /* 0x000000010200780c */ /* 0x000fe20003f05270 */
[----:B------:R-:W-:Y:S01]  /*a240*/  IMAD.MOV R13, RZ, RZ, -R13 ;  /* 0x000000ffff0d7224 */ /* 0x000fe200078e0a0d */
[----:B-12---:R-:W-:Y:S01]  /*a250*/  SHF.R.U64 R0, R4, R21, R5 ;  /* 0x0000001504007219 */ /* 0x006fe20000001205 */
[----:B0-----:R-:W-:Y:S01]  /*a260*/  VIADD R5, R20, 0xffffffff ;  /* 0xffffffff14057836 */ /* 0x001fe20000000000 */
[----:B------:R-:W-:-:S03]  /*a270*/  LOP3.LUT R153, R10, R153, RZ, 0xc0, !PT ;  /* 0x000000990a997212 */ /* 0x000fc600078ec0ff */
[----:B------:R-:W-:Y:S01]  /*a280*/  IMAD.MOV R3, RZ, RZ, -R0 ;  /* 0x000000ffff037224 */ /* 0x000fe200078e0a00 */
[----:B------:R-:W-:Y:S01]  /*a290*/  LOP3.LUT R5, R12, R5, RZ, 0xc0, !PT ;  /* 0x000000050c057212 */ /* 0x000fe200078ec0ff */
[----:B------:R-:W-:Y:S02]  /*a2a0*/  IMAD R153, R28, R0, R153 ;  /* 0x000000001c997224 */ /* 0x000fe400078e0299 */
[----:B---3--:R-:W-:Y:S02]  /*a2b0*/  IMAD R0, R3, R25, R14 ;  /* 0x0000001903007224 */ /* 0x008fe400078e020e */
[----:B------:R-:W-:Y:S02]  /*a2c0*/  @P0 IMAD R26, R15, R13, R24 ;  /* 0x0000000d0f1a0224 */ /* 0x000fe400078e0218 */
[----:B------:R-:W-:Y:S02]  /*a2d0*/  IMAD R4, R0, R20, R5 ;  /* 0x0000001400047224 */ /* 0x000fe400078e0205 */
[----:B------:R-:W-:-:S02]  /*a2e0*/  IMAD R153, R153, R27, R26 ;  /* 0x0000001b99997224 */ /* 0x000fc400078e021a */
[----:B------:R-:W-:-:S03]  /*a2f0*/  IMAD.MOV.U32 R3, RZ, RZ, 0x1 ;  /* 0x00000001ff037424 */ /* 0x000fc600078e00ff */
[----:B------:R-:W-:Y:S02]  /*a300*/  SEL R152, R4, R153, !P0 ;  /* 0x0000009904987207 */ /* 0x000fe40004000000 */
[----:B------:R-:W-:Y:S02]  /*a310*/  PRMT R0, R3, 0x7610, R0 ;  /* 0x0000761003007816 */ /* 0x000fe40000000000 */
[----:B------:R-:W-:-:S07]  /*a320*/  SEL R153, R153, R4, !P0 ;  /* 0x0000000499997207 */ /* 0x000fce0004000000 */
.L_x_283:
[----:B------:R-:W-:-:S13]  /*a330*/  LOP3.LUT P0, RZ, R0, 0xff, RZ, 0xc0, !PT ;  /* 0x000000ff00ff7812 */ /* 0x000fda000780c0ff */
[----:B------:R-:W-:Y:S05]  /*a340*/  @P0 BRA `(.L_x_286) ;  /* 0xffffff6800f80947 */ /* 0x000fea000383ffff */
[----:B------:R-:W-:Y:S05]  /*a350*/  EXIT ;  /* 0x000000000000794d */ /* 0x000fea0003800000 */
.L_x_3:
[----:B0-----:R-:W-:Y:S01]  /*a360*/  ULDC.64 UR4, c[0x0][0x650] ;  /* 0x0001940000047ab9 */ /* 0x001fe20000000a00 */
        /* <DEDUP_REMOVED lines=25> */
.L_x_288:
[--C-:B------:R-:W-:Y:S01]  /*a500*/  SHF.R.U64 R12, R10, R14, R11.reuse ;  /* 0x0000000e0a0c7219 */ /* 0x100fe2000000120b */
[----:B------:R-:W0:Y:S01]  /*a510*/  LDC R22, c[0x0][0x618] ;  /* 0x00018600ff167b82 */ /* 0x000e220000000800 */
[----:B------:R-:W-:Y:S01]  /*a520*/  I2FP.F32.U32 R6, R4 ;  /* 0x0000000400067245 */ /* 0x000fe20000201000 */
[----:B------:R-:W-:Y:S01]  /*a530*/  ULDC UR4, c[0x0][0x150] ;  /* 0x0000540000047ab9 */ /* 0x000fe20000000800 */
[----:B------:R-:W-:Y:S02]  /*a540*/  SHF.R.U32.HI R5, RZ, R14, R11 ;  /* 0x0000000eff057219 */ /* 0x000fe4000001160b */
[----:B------:R-:W-:Y:S01]  /*a550*/  IADD3 R9, P0, RZ, -R12, RZ ;  /* 0x8000000cff097210 */ /* 0x000fe20007f1e0ff */
[----:B------:R-:W-:Y:S01]  /*a560*/  FMUL R11, R6, UR4 ;  /* 0x00000004060b7c20 */ /* 0x000fe20008400000 */
[----:B------:R-:W-:Y:S01]  /*a570*/  ULDC UR4, c[0x0][0x154] ;  /* 0x0000550000047ab9 */ /* 0x000fe20000000800 */
[----:B------:R-:W1:Y:S02]  /*a580*/  LDC.64 R24, c[0x0][0x640] ;  /* 0x00019000ff187b82 */ /* 0x000e640000000a00 */
[----:B------:R-:W-:-:S02]  /*a590*/  IMAD.X R5, RZ, RZ, ~R5, P0 ;  /* 0x000000ffff057224 */ /* 0x000fc400000e0e05 */
[----:B------:R-:W2:Y:S01]  /*a5a0*/  F2I.U32.TRUNC.NTZ R11, R11 ;  /* 0x0000000b000b7305 */ /* 0x000ea2000020f000 */
[----:B------:R-:W-:-:S03]  /*a5b0*/  IMAD.WIDE.U32 R6, R9, R20, R16 ;  /* 0x0000001409067225 */ /* 0x000fc600078e0010 */
[----:B------:R-:W3:Y:S01]  /*a5c0*/  LDC R13, c[0x0][0x144] ;  /* 0x00005100ff0d7b82 */ /* 0x000ee20000000800 */
[----:B------:R-:W-:-:S04]  /*a5d0*/  IMAD R8, R5, R20, RZ ;  /* 0x0000001405087224 */ /* 0x000fc800078e02ff */
[----:B------:R-:W-:Y:S02]  /*a5e0*/  IMAD R5, R9, R21, R8 ;  /* 0x0000001509057224 */ /* 0x000fe400078e0208 */
[----:B------:R-:W-:Y:S01]  /*a5f0*/  IMAD.MOV.U32 R8, RZ, RZ, -0x1 ;  /* 0xffffffffff087424 */ /* 0x000fe200078e00ff */
[----:B------:R-:W4:Y:S01]  /*a600*/  LDC R14, c[0x0][0x608] ;  /* 0x00018200ff0e7b82 */ /* 0x000f220000000800 */
[----:B------:R-:W-:Y:S01]  /*a610*/  IMAD.IADD R5, R7, 0x1, R5 ;  /* 0x0000000107057824 */ /* 0x000fe200078e0205 */
[----:B------:R-:W-:-:S04]  /*a620*/  I2FP.F32.U32 R7, R3 ;  /* 0x0000000300077245 */ /* 0x000fc80000201000 */
[-C--:B0-----:R-:W-:Y:S01]  /*a630*/  SHF.R.U64 R10, R6, R22.reuse, R5 ;  /* 0x00000016060a7219 */ /* 0x081fe20000001205 */
[----:B--2---:R-:W-:Y:S01]  /*a640*/  IMAD.MOV R6, RZ, RZ, -R11 ;  /* 0x000000ffff067224 */ /* 0x004fe200078e0a0b */
[----:B------:R-:W0:Y:S01]  /*a650*/  LDC R9, c[0x0][0x658] ;  /* 0x00019600ff097b82 */ /* 0x000e220000000800 */
[----:B-1----:R-:W-:Y:S01]  /*a660*/  ISETP.NE.U32.AND P0, PT, R24, RZ, PT ;  /* 0x000000ff1800720c */ /* 0x002fe20003f05070 */
[----:B------:R-:W-:Y:S01]  /*a670*/  FMUL R7, R7, UR4 ;  /* 0x0000000407077c20 */ /* 0x000fe20008400000 */
[----:B------:R-:W-:Y:S02]  /*a680*/  SHF.R.U32.HI R5, RZ, R22, R5 ;  /* 0x00000016ff057219 */ /* 0x000fe40000011605 */
[----:B------:R-:W-:-:S03]  /*a690*/  ISETP.NE.AND.EX P0, PT, R25, RZ, PT, P0 ;  /* 0x000000ff1900720c */ /* 0x000fc60003f05300 */
[----:B------:R-:W1:Y:S01]  /*a6a0*/  LDC R20, c[0x0][0x148] ;  /* 0x00005200ff147b82 */ /* 0x000e620000000800 */
[----:B---3--:R-:W-:Y:S02]  /*a6b0*/  IMAD R23, R13, R6, R4 ;  /* 0x000000060d177224 */ /* 0x008fe400078e0204 */
[----:B------:R-:W-:-:S05]  /*a6c0*/  IMAD.MOV.U32 R6, RZ, RZ, 0x1 ;  /* 0x00000001ff067424 */ /* 0x000fca00078e00ff */
[----:B------:R-:W2:Y:S01]  /*a6d0*/  LDC R21, c[0x0][0x600] ;  /* 0x00018000ff157b82 */ /* 0x000ea20000000800 */
[-CC-:B----4-:R-:W-:Y:S02]  /*a6e0*/  SHF.R.U64 R13, R10, R14.reuse, R5.reuse ;  /* 0x0000000e0a0d7219 */ /* 0x190fe40000001205 */
[----:B------:R-:W-:Y:S02]  /*a6f0*/  SHF.R.U32.HI R4, RZ, R14, R5 ;  /* 0x0000000eff047219 */ /* 0x000fe40000011605 */
[----:B------:R3:W4:Y:S03]  /*a700*/  F2I.U32.TRUNC.NTZ R14, R7 ;  /* 0x00000007000e7305 */ /* 0x000726000020f000 */
[----:B------:R-:W1:Y:S01]  /*a710*/  LDC R26, c[0x0][0x648] ;  /* 0x00019200ff1a7b82 */ /* 0x000e620000000800 */
[-C--:B0-----:R-:W-:Y:S02]  /*a720*/  SHF.R.U64 R15, R13, R9.reuse, R4 ;  /* 0x000000090d0f7219 */ /* 0x081fe40000001204 */
[----:B------:R-:W-:-:S02]  /*a730*/  SHF.L.U32 R8, R8, R9, RZ ;  /* 0x0000000908087219 */ /* 0x000fc400000006ff */
[-C--:B------:R-:W-:Y:S01]  /*a740*/  SHF.R.U32.HI R5, RZ, R9.reuse, R4 ;  /* 0x00000009ff057219 */ /* 0x080fe20000011604 */
[----:B------:R-:W-:Y:S01]  /*a750*/  IMAD.MOV.U32 R4, RZ, RZ, R15 ;  /* 0x000000ffff047224 */ /* 0x000fe200078e000f */
[----:B------:R-:W-:Y:S01]  /*a760*/  SHF.L.U32 R22, R6, R9, RZ ;  /* 0x0000000906167219 */ /* 0x000fe200000006ff */
[----:B------:R-:W0:Y:S01]  /*a770*/  LDC R27, c[0x0][0x638] ;  /* 0x00018e00ff1b7b82 */ /* 0x000e220000000800 */
[----:B------:R-:W-:-:S07]  /*a780*/  LOP3.LUT R28, RZ, R8, RZ, 0x33, !PT ;  /* 0x00000008ff1c7212 */ /* 0x000fce00078e33ff */
        /* <DEDUP_REMOVED lines=12> */
.L_x_289:
[----:B------:R-:W-:Y:S01]  /*a850*/  ISETP.NE.AND P0, PT, R2, 0x1, PT ;  /* 0x000000010200780c */ /* 0x000fe20003f05270 */
[----:B--2---:R-:W-:Y:S01]  /*a860*/  VIADD R7, R21, 0xffffffff ;  /* 0xffffffff15077836 */ /* 0x004fe20000000000 */
[----:B-1----:R-:W-:Y:S01]  /*a870*/  SHF.R.U64 R5, R4, R26, R5 ;  /* 0x0000001a04057219 */ /* 0x002fe20000001205 */
[----:B------:R-:W-:Y:S01]  /*a880*/  IMAD.MOV R14, RZ, RZ, -R14 ;  /* 0x000000ffff0e7224 */ /* 0x000fe200078e0a0e */
[----:B------:R-:W-:Y:S01]  /*a890*/  LOP3.LUT R4, R13, R28, RZ, 0xc0, !PT ;  /* 0x0000001c0d047212 */ /* 0x000fe200078ec0ff */
[----:B------:R-:W-:Y:S01]  /*a8a0*/  IMAD.MOV.U32 R8, RZ, RZ, R12 ;  /* 0x000000ffff087224 */ /* 0x000fe200078e000c */
[----:B------:R-:W-:Y:S01]  /*a8b0*/  LOP3.LUT R10, R10, R7, RZ, 0xc0, !PT ;  /* 0x000000070a0a7212 */ /* 0x000fe200078ec0ff */
[----:B------:R-:W-:Y:S02]  /*a8c0*/  IMAD.MOV R6, RZ, RZ, -R5 ;  /* 0x000000ffff067224 */ /* 0x000fe400078e0a05 */
[----:B------:R-:W-:-:S04]  /*a8d0*/  IMAD R4, R22, R5, R4 ;  /* 0x0000000516047224 */ /* 0x000fc800078e0204 */
[----:B------:R-:W-:Y:S02]  /*a8e0*/  @P0 IMAD R23, R20, R14, R3 ;  /* 0x0000000e14170224 */ /* 0x000fe400078e0203 */
[----:B0-----:R-:W-:Y:S02]  /*a8f0*/  IMAD R3, R6, R27, R15 ;  /* 0x0000001b06037224 */ /* 0x001fe400078e020f */
[----:B------:R-:W-:Y:S02]  /*a900*/  IMAD R7, R4, R29, R23 ;  /* 0x0000001d04077224 */ /* 0x000fe400078e0217 */
[----:B------:R-:W-:Y:S02]  /*a910*/  IMAD R4, R3, R21, R10 ;  /* 0x0000001503047224 */ /* 0x000fe400078e020a */
[----:B------:R-:W-:-:S03]  /*a920*/  IMAD.MOV.U32 R6, RZ, RZ, 0x1 ;  /* 0x00000001ff067424 */ /* 0x000fc600078e00ff */
[----:B------:R-:W-:Y:S02]  /*a930*/  SEL R9, R4, R7, !P0 ;  /* 0x0000000704097207 */ /* 0x000fe40004000000 */
[----:B------:R-:W-:-:S07]  /*a940*/  SEL R7, R7, R4, !P0 ;  /* 0x0000000407077207 */ /* 0x000fce0004000000 */
.L_x_287:
[----:B------:R-:W-:-:S08]  /*a950*/  NOP ;  /* 0x0000000000007918 */ /* 0x000fd00000000000 */
[----:B------:R-:W0:-:S00]  /*a960*/  USETMAXREG.DEALLOC.CTAPOOL 0x28 ;  /* 0x00000028000079c8 */ /* 0x000e0000080e0500 */
[----:B0-----:R-:W-:-:S13]  /*a970*/  ISETP.NE.AND P0, PT, R0, RZ, PT ;  /* 0x000000ff0000720c */ /* 0x001fda0003f05270 */
[----:B------:R-:W-:Y:S05]  /*a980*/  @P0 EXIT ;  /* 0x000000000000094d */ /* 0x000fea0003800000 */
[----:B------:R-:W-:Y:S01]  /*a990*/  LOP3.LUT P0, RZ, R6, 0xff, RZ, 0xc0, !PT ;  /* 0x000000ff06ff7812 */ /* 0x000fe2000780c0ff */
[----:B------:R-:W-:Y:S02]  /*a9a0*/  IMAD.MOV.U32 R3, RZ, RZ, 0x1 ;  /* 0x00000001ff037424 */ /* 0x000fe400078e00ff */
[----:B------:R-:W-:-:S10]  /*a9b0*/  IMAD.MOV.U32 R0, RZ, RZ, RZ ;  /* 0x000000ffff007224 */ /* 0x000fd400078e00ff */
[----:B------:R-:W-:Y:S05]  /*a9c0*/  @!P0 BRA `(.L_x_290) ;  /* 0x0000000c00648947 */ /* 0x000fea0003800000 */
[----:B------:R-:W0:Y:S01]  /*a9d0*/  LDC R0, c[0x0][0x28c] ;  /* 0x0000a300ff007b82 */ /* 0x000e220000000800 */
[----:B------:R-:W-:Y:S01]  /*a9e0*/  ULDC UR5, c[0x0][0x658] ;  /* 0x0001960000057ab9 */ /* 0x000fe20000000800 */
[----:B------:R-:W-:Y:S01]  /*a9f0*/  UMOV UR7, 0xffffffff ;  /* 0xffffffff00077882 */ /* 0x000fe20000000000 */
[----:B------:R-:W-:Y:S01]  /*aa00*/  ULDC UR6, c[0x0][0xc] ;  /* 0x0000030000067ab9 */ /* 0x000fe20000000800 */
[----:B------:R-:W-:Y:S01]  /*aa10*/  USHF.L.U32 UR9, UR7, UR5, URZ ;  /* 0x0000000507097299 */ /* 0x000fe2000800063f */
[C---:B------:R-:W-:Y:S01]  /*aa20*/  LOP3.LUT P2, RZ, R18.reuse, 0x7f, RZ, 0xc0, !PT ;  /* 0x0000007f12ff7812 */ /* 0x040fe2000784c0ff */
[----:B------:R-:W-:Y:S01]  /*aa30*/  UMOV UR8, 0x1 ;  /* 0x0000000100087882 */ /* 0x000fe20000000000 */
[----:B------:R-:W-:Y:S01]  /*aa40*/  ULDC UR7, c[0x0][0x10] ;  /* 0x0000040000077ab9 */ /* 0x000fe20000000800 */
[----:B------:R-:W-:Y:S01]  /*aa50*/  LOP3.LUT P0, RZ, R18, 0x1f, RZ, 0xc0, !PT ;  /* 0x0000001f12ff7812 */ /* 0x000fe2000780c0ff */
[----:B------:R-:W-:Y:S01]  /*aa60*/  UIMAD.WIDE.U32 UR6, UR6, UR7, URZ ;  /* 0x00000007060672a5 */ /* 0x000fe2000f8e003f */
[----:B------:R-:W-:Y:S01]  /*aa70*/  BSSY B0, `(.L_x_290) ;  /* 0x00000ce000007945 */ /* 0x000fe20003800000 */
[----:B------:R-:W-:Y:S01]  /*aa80*/  USHF.L.U32 UR5, UR8, UR5, URZ ;  /* 0x0000000508057299 */ /* 0x000fe2000800063f */
[----:B------:R-:W-:Y:S01]  /*aa90*/  IMAD.MOV.U32 R11, RZ, RZ, 0x1 ;  /* 0x00000001ff0b7424 */ /* 0x000fe200078e00ff */
[----:B------:R-:W-:Y:S01]  /*aaa0*/  LOP3.LUT R18, R19, 0x2, RZ, 0xfc, !PT ;  /* 0x0000000213127812 */ /* 0x000fe200078efcff */
[----:B------:R-:W-:Y:S01]  /*aab0*/  ULDC UR8, c[0x0][0x14] ;  /* 0x0000050000087ab9 */ /* 0x000fe20000000800 */
[----:B------:R-:W-:Y:S01]  /*aac0*/  PLOP3.LUT P0, PT, P0, P2, PT, 0x8a, 0x0 ;  /* 0x000000000000781c */ /* 0x000fe20000705172 */
[----:B------:R-:W-:-:S02]  /*aad0*/  UIMAD.WIDE.U32 UR30, UR6, UR8, URZ ;  /* 0x00000008061e72a5 */ /* 0x000fc4000f8e003f */
[----:B------:R-:W-:Y:S01]  /*aae0*/  UIMAD UR7, UR7, UR8, URZ ;  /* 0x00000008070772a4 */ /* 0x000fe2000f8e023f */
[----:B------:R-:W-:Y:S01]  /*aaf0*/  ULDC UR4, c[0x0][0x600] ;  /* 0x0001800000047ab9 */ /* 0x000fe20000000800 */
[----:B------:R-:W-:Y:S02]  /*ab00*/  ULOP3.LUT UR6, URZ, UR9, URZ, 0x33, !UPT ;  /* 0x000000093f067292 */ /* 0x000fe4000f8e333f */
[----:B------:R-:W-:Y:S01]  /*ab10*/  UIADD3 UR4, UR4, -0x1, URZ ;  /* 0xffffffff04047890 */ /* 0x000fe2000fffe03f */
[----:B0-----:R-:W-:Y:S01]  /*ab20*/  VIADD R0, R0, 0x3f ;  /* 0x0000003f00007836 */ /* 0x001fe20000000000 */
[----:B------:R-:W-:Y:S01]  /*ab30*/  UIADD3 UR7, UR31, UR7, URZ ;  /* 0x000000071f077290 */ /* 0x000fe2000fffe03f */
[----:B------:R-:W-:-:S03]  /*ab40*/  ULDC.64 UR38, c[0x0][0x198] ;  /* 0x0000660000267ab9 */ /* 0x000fc60000000a00 */
[----:B------:R-:W-:-:S04]  /*ab50*/  SHF.R.S32.HI R3, RZ, 0x1f, R0 ;  /* 0x0000001fff037819 */ /* 0x000fc80000011400 */
[----:B------:R-:W-:Y:S01]  /*ab60*/  LEA.HI R3, R3, R0, RZ, 0x6 ;  /* 0x0000000003037211 */ /* 0x000fe200078f30ff */
[----:B------:R-:W-:-:S03]  /*ab70*/  IMAD.MOV.U32 R0, RZ, RZ, RZ ;  /* 0x000000ffff007224 */ /* 0x000fc600078e00ff */
[----:B------:R-:W-:Y:S01]  /*ab80*/  SHF.R.S32.HI R13, RZ, 0x6, R3 ;  /* 0x00000006ff0d7819 */ /* 0x000fe20000011403 */
[----:B------:R-:W-:-:S04]  /*ab90*/  IMAD.MOV.U32 R3, RZ, RZ, 0x1 ;  /* 0x00000001ff037424 */ /* 0x000fc800078e00ff */
[----:B------:R-:W-:-:S07]  /*aba0*/  VIADD R10, R13, 0x1 ;  /* 0x000000010d0a7836 */ /* 0x000fce0000000000 */
.L_x_302:
[----:B------:R-:W-:-:S03]  /*abb0*/  UMOV UR8, 0xffffffff ;  /* 0xffffffff00087882 */ /* 0x000fc60000000000 */
[----:B------:R-:W-:Y:S05]  /*abc0*/  BRA.DIV UR8, `(.L_x_291) ;  /* 0x0000000e08d07947 */ /* 0x000fea000b800000 */
[----:B------:R-:W-:-:S13]  /*abd0*/  ELECT P6, URZ, PT ;  /* 0x00000000003f782f */ /* 0x000fda00038c0000 */
.L_x_313:
[----:B------:R-:W0:Y:S01]  /*abe0*/  LDC R4, c[0x0][0x28c] ;  /* 0x0000a300ff047b82 */ /* 0x000e220000000800 */
[----:B------:R-:W-:Y:S01]  /*abf0*/  BSSY B1, `(.L_x_292) ;  /* 0x0000043000017945 */ /* 0x000fe20003800000 */
[----:B0-----:R-:W-:-:S13]  /*ac00*/  ISETP.LT.OR P6, PT, R4, 0x1, !P6 ;  /* 0x000000010400780c */ /* 0x001fda00077c1670 */
[----:B------:R-:W-:Y:S05]  /*ac10*/  @P6 BRA `(.L_x_293) ;  /* 0x0000000400006947 */ /* 0x000fea0003800000 */
[----:B------:R-:W-:Y:S02]  /*ac20*/  IMAD.SHL.U32 R14, R7, 0x80, RZ ;  /* 0x00000080070e7824 */ /* 0x000fe400078e00ff */
[----:B------:R-:W-:Y:S02]  /*ac30*/  IMAD.SHL.U32 R15, R9, 0x100, RZ ;  /* 0x00000100090f7824 */ /* 0x000fe400078e00ff */
[----:B------:R-:W-:Y:S02]  /*ac40*/  IMAD.MOV.U32 R20, RZ, RZ, RZ ;  /* 0x000000ffff147224 */ /* 0x000fe400078e00ff */
[----:B------:R-:W-:Y:S02]  /*ac50*/  IMAD.MOV.U32 R4, RZ, RZ, R10 ;  /* 0x000000ffff047224 */ /* 0x000fe400078e000a */
[----:B------:R-:W-:Y:S02]  /*ac60*/  IMAD.MOV.U32 R5, RZ, RZ, R3 ;  /* 0x000000ffff057224 */ /* 0x000fe400078e0003 */
[----:B------:R-:W-:-:S07]  /*ac70*/  IMAD.MOV.U32 R6, RZ, RZ, R0 ;  /* 0x000000ffff067224 */ /* 0x000fce00078e0000 */
.L_x_297:
[----:B------:R-:W0:Y:S01]  /*ac80*/  S2R R12, SR_CgaCtaId ;  /* 0x00000000000c7919 */ /* 0x000e220000008800 */
[----:B------:R-:W-:Y:S01]  /*ac90*/  MOV R7, 0x400 ;  /* 0x0000040000077802 */ /* 0x000fe20000000f00 */
[----:B------:R-:W1:Y:S03]  /*aca0*/  @!P2 LDC R9, c[0x0][0x500] ;  /* 0x00014000ff09ab82 */ /* 0x000e660000000800 */
[----:B0-----:R-:W-:Y:S02]  /*acb0*/  LEA R21, R12, R7, 0x18 ;  /* 0x000000070c157211 */ /* 0x001fe400078ec0ff */
[----:B------:R-:W-:-:S03]  /*acc0*/  SHF.L.U32 R7, R5, 0x1f, RZ ;  /* 0x0000001f05077819 */ /* 0x000fc600000006ff */
[----:B------:R-:W-:-:S04]  /*acd0*/  IMAD R12, R6, 0x8, R21 ;  /* 0x00000008060c7824 */ /* 0x000fc800078e0215 */
[----:B------:R-:W0:Y:S02]  /*ace0*/  SYNCS.PHASECHK.TRANS64.TRYWAIT P1, [R12+URZ+0x20], R7 ;  /* 0x000020070c0075a7 */ /* 0x000e24000802017f */
[----:B01----:R-:W-:Y:S05]  /*acf0*/  @!P1 BRA `(.L_x_294) ;  /* 0x0000000c00a49947 */ /* 0x003fea0003800000 */
.L_x_314:
[----:B0-----:R-:W-:Y:S01]  /*ad00*/  PRMT R7, R18, 0x9910, RZ ;  /* 0x0000991012077816 */ /* 0x001fe200000000ff */
[----:B------:R0:W-:Y:S03]  /*ad10*/  @!P2 SYNCS.ARRIVE.TRANS64 RZ, [R12+URZ], R9 ;  /* 0x000000090cffa9a7 */ /* 0x0001e6000800003f */
[----:B------:R-:W-:-:S13]  /*ad20*/  ISETP.NE.AND P1, PT, R7, 0x2, PT ;  /* 0x000000020700780c */ /* 0x000fda0003f25270 */
[----:B0-----:R-:W-:Y:S05]  /*ad30*/  @P1 BRA `(.L_x_295) ;  /* 0x0000000000041947 */ /* 0x001fea0003800000 */
[----:B------:R-:W-:Y:S01]  /*ad40*/  BPT.TRAP 0x1 ;  /* 0x000000040000795c */ /* 0x000fe20000300000 */
.L_x_295:
[----:B------:R-:W-:Y:S05]  /*ad50*/  @P0 BRA `(.L_x_296) ;  /* 0x0000000000040947 */ /* 0x000fea0003800000 */
[----:B------:R-:W-:Y:S01]  /*ad60*/  BPT.TRAP 0x1 ;  /* 0x000000040000795c */ /* 0x000fe20000300000 */
.L_x_296:
[--C-:B------:R-:W-:Y:S01]  /*ad70*/  IMAD R7, R6, 0x8000, R21.reuse ;  /* 0x0000800006077824 */ /* 0x100fe200078e0215 */
[----:B------:R-:W-:Y:S01]  /*ad80*/  R2UR UR34, R20 ;  /* 0x00000000142272ca */ /* 0x000fe200000e0000 */
[----:B------:R-:W-:Y:S01]  /*ad90*/  IMAD R21, R6, 0x10000, R21 ;  /* 0x0001000006157824 */ /* 0x000fe200078e0215 */
[----:B------:R-:W-:Y:S01]  /*ada0*/  R2UR UR33, R12 ;  /* 0x000000000c2172ca */ /* 0x000fe200000e0000 */
[----:B------:R-:W-:Y:S01]  /*adb0*/  VIADD R4, R4, 0xffffffff ;  /* 0xffffffff04047836 */ /* 0x000fe20000000000 */
[----:B------:R-:W-:Y:S01]  /*adc0*/  R2UR UR24, R7 ;  /* 0x00000000071872ca */ /* 0x000fe200000e0000 */
[----:B------:R-:W-:Y:S01]  /*add0*/  UIADD3 UR14, UP0, UR38, 0xf0, URZ ;  /* 0x000000f0260e7890 */ /* 0x000fe2000ff1e03f */
[----:B------:R-:W-:Y:S01]  /*ade0*/  R2UR UR8, R21 ;  /* 0x00000000150872ca */ /* 0x000fe200000e0000 */
[----:B------:R-:W-:Y:S01]  /*adf0*/  UIADD3 UR40, UP1, UR38, 0x1f0, URZ ;  /* 0x000001f026287890 */ /* 0x000fe2000ff3e03f */
[----:B------:R-:W-:Y:S01]  /*ae00*/  R2UR UR36, R8 ;  /* 0x00000000082472ca */ /* 0x000fe200000e0000 */
[----:B------:R-:W-:Y:S01]  /*ae10*/  UIADD3.X UR15, URZ, UR39, URZ, UP0, !UPT ;  /* 0x000000273f0f7290 */ /* 0x000fe200087fe43f */
[----:B------:R-:W-:Y:S01]  /*ae20*/  R2UR UR35, R14 ;  /* 0x000000000e2372ca */ /* 0x000fe200000e0000 */
[----:B------:R-:W-:Y:S01]  /*ae30*/  UIADD3.X UR41, URZ, UR39, URZ, UP1, !UPT ;  /* 0x000000273f297290 */ /* 0x000fe20008ffe43f */
[----:B------:R-:W-:Y:S01]  /*ae40*/  R2UR UR19, R15 ;  /* 0x000000000f1372ca */ /* 0x000fe200000e0000 */
[----:B------:R-:W-:Y:S01]  /*ae50*/  UIADD3 UR26, UR34, 0x20, URZ ;  /* 0x00000020221a7890 */ /* 0x000fe2000fffe03f */
[----:B------:R-:W-:Y:S01]  /*ae60*/  ISETP.GT.AND P3, PT, R4, 0x1, PT ;  /* 0x000000010400780c */ /* 0x000fe20003f64270 */
[----:B------:R-:W-:Y:S01]  /*ae70*/  VIADD R6, R6, 0x1 ;  /* 0x0000000106067836 */ /* 0x000fe20000000000 */
[----:B------:R-:W-:Y:S01]  /*ae80*/  UMOV UR22, 0x0 ;  /* 0x0000000000167882 */ /* 0x000fe20000000000 */
[----:B------:R-:W-:Y:S01]  /*ae90*/  UIADD3 UR32, UR24, 0x100, URZ ;  /* 0x0000010018207890 */ /* 0x000fe2000fffe03f */
[----:B------:R-:W-:Y:S01]  /*aea0*/  VIADD R20, R20, 0x40 ;  /* 0x0000004014147836 */ /* 0x000fe20000000000 */
[----:B------:R-:W-:Y:S01]  /*aeb0*/  UIADD3 UR24, UR24, 0x4100, URZ ;  /* 0x0000410018187890 */ /* 0x000fe2000fffe03f */
[----:B------:R-:W-:Y:S01]  /*aec0*/  ISETP.NE.AND P1, PT, R6, 0x4, PT ;  /* 0x000000040600780c */ /* 0x000fe20003f25270 */
[----:B------:R-:W-:-:S02]  /*aed0*/  UIADD3 UR16, UR8, 0x20100, URZ ;  /* 0x0002010008107890 */ /* 0x000fc4000fffe03f */
[----:B------:R-:W-:Y:S01]  /*aee0*/  UIADD3 UR8, UR8, 0x28100, URZ ;  /* 0x0002810008087890 */ /* 0x000fe2000fffe03f */
[----:B------:R-:W-:Y:S01]  /*aef0*/  SEL R12, RZ, 0x1, P1 ;  /* 0x00000001ff0c7807 */ /* 0x000fe20000800000 */
[----:B------:R-:W-:Y:S01]  /*af00*/  UMOV UR23, 0x10000000 ;  /* 0x1000000000177882 */ /* 0x000fe20000000000 */
[----:B------:R-:W-:Y:S01]  /*af10*/  UMOV UR25, UR33 ;  /* 0x0000002100197c82 */ /* 0x000fe20008000000 */
[----:B------:R-:W-:Y:S01]  /*af20*/  UMOV UR28, UR36 ;  /* 0x00000024001c7c82 */ /* 0x000fe20008000000 */
[----:B------:R-:W-:Y:S01]  /*af30*/  UMOV UR27, UR35 ;  /* 0x00000023001b7c82 */ /* 0x000fe20008000000 */
[----:B------:R-:W-:Y:S01]  /*af40*/  UMOV UR17, UR33 ;  /* 0x0000002100117c82 */ /* 0x000fe20008000000 */
[----:B------:R-:W-:Y:S01]  /*af50*/  UMOV UR18, UR34 ;  /* 0x0000002200127c82 */ /* 0x000fe20008000000 */
[----:B------:R-:W-:Y:S01]  /*af60*/  UMOV UR20, UR36 ;  /* 0x0000002400147c82 */ /* 0x000fe20008000000 */
[----:B------:R0:W-:Y:S01]  /*af70*/  UTMALDG.3D [UR32], [UR14], desc[UR22] ;  /* 0x000016200e0075b4 */ /* 0x0001e20008011000 */
[----:B------:R-:W-:Y:S01]  /*af80*/  UMOV UR9, UR33 ;  /* 0x0000002100097c82 */ /* 0x000fe20008000000 */
[----:B------:R-:W-:Y:S01]  /*af90*/  UMOV UR11, UR19 ;  /* 0x00000013000b7c82 */ /* 0x000fe20008000000 */
[----:B------:R-:W-:Y:S01]  /*afa0*/  UMOV UR12, UR36 ;  /* 0x00000024000c7c82 */ /* 0x000fe20008000000 */
[----:B------:R-:W-:Y:S01]  /*afb0*/  UMOV UR10, UR26 ;  /* 0x0000001a000a7c82 */ /* 0x000fe20008000000 */
[----:B------:R-:W-:-:S02]  /*afc0*/  LOP3.LUT R5, R5, R12, RZ, 0x3c, !PT ;  /* 0x0000000c05057212 */ /* 0x000fc400078e3cff */
[----:B------:R-:W-:Y:S01]  /*afd0*/  SEL R6, R6, RZ, P1 ;  /* 0x000000ff06067207 */ /* 0x000fe20000800000 */
[----:B------:R0:W-:Y:S01]  /*afe0*/  UTMALDG.3D [UR24], [UR14], desc[UR22] ;  /* 0x000016180e0075b4 */ /* 0x0001e20008011000 */
[----:B------:R0:W-:Y:S01]  /*aff0*/  UTMALDG.3D [UR16], [UR40], desc[UR22] ;  /* 0x00001610280075b4 */ /* 0x0001e20008011000 */
[----:B------:R0:W-:Y:S02]  /*b000*/  UTMALDG.3D [UR8], [UR40], desc[UR22] ;  /* 0x00001608280075b4 */ /* 0x0001e40008011000 */
[----:B0-----:R-:W-:Y:S05]  /*b010*/  @P3 BRA `(.L_x_297) ;  /* 0xfffffffc00183947 */ /* 0x001fea000383ffff */
.L_x_293:
[----:B------:R-:W-:Y:S05]  /*b020*/  BSYNC B1 ;  /* 0x0000000000017941 */ /* 0x000fea0003800000 */
.L_x_292:
[----:B------:R-:W-:Y:S01]  /*b030*/  LOP3.LUT P3, RZ, R11, 0xff, RZ, 0xc0, !PT ;  /* 0x000000ff0bff7812 */ /* 0x000fe2000786c0ff */
[----:B------:R-:W-:Y:S01]  /*b040*/  IMAD.IADD R0, R13, 0x1, R0 ;  /* 0x000000010d007824 */ /* 0x000fe200078e0200 */
[----:B------:R-:W-:Y:S01]  /*b050*/  IADD3 R16, P4, R16, UR30, RZ ;  /* 0x0000001e10107c10 */ /* 0x000fe2000ff9e0ff */
[----:B------:R-:W-:Y:S01]  /*b060*/  ULDC.64 UR8, c[0x0][0x650] ;  /* 0x0001940000087ab9 */ /* 0x000fe20000000a00 */
[----:B------:R-:W-:Y:S01]  /*b070*/  BSSY B1, `(.L_x_298) ;  /* 0x000006b000017945 */ /* 0x000fe20003800000 */
[----:B------:R-:W-:Y:S01]  /*b080*/  IMAD.MOV.U32 R7, RZ, RZ, -0x1 ;  /* 0xffffffffff077424 */ /* 0x000fe200078e00ff */
[----:B------:R-:W-:Y:S01]  /*b090*/  SHF.R.U32.HI R4, RZ, 0x2, R0 ;  /* 0x00000002ff047819 */ /* 0x000fe20000011600 */
[----:B------:R-:W-:Y:S01]  /*b0a0*/  IMAD.MOV.U32 R9, RZ, RZ, -0x1 ;  /* 0xffffffffff097424 */ /* 0x000fe200078e00ff */
[----:B------:R-:W-:Y:S01]  /*b0b0*/  ISETP.GT.U32.AND P1, PT, R0, 0x3, PT ;  /* 0x000000030000780c */ /* 0x000fe20003f24070 */
[----:B------:R-:W-:Y:S01]  /*b0c0*/  IMAD.MOV.U32 R8, RZ, RZ, -0x1 ;  /* 0xffffffffff087424 */ /* 0x000fe200078e00ff */
[----:B------:R-:W-:-:S02]  /*b0d0*/  LOP3.LUT R4, R4, 0x1, RZ, 0xc0, !PT ;  /* 0x0000000104047812 */ /* 0x000fc400078ec0ff */
[----:B------:R-:W-:Y:S01]  /*b0e0*/  ISETP.LT.U32.AND P1, PT, R13, 0x4, P1 ;  /* 0x000000040d00780c */ /* 0x000fe20000f21070 */
[----:B------:R-:W0:Y:S01]  /*b0f0*/  @P3 S2R R6, SR_CgaCtaId ;  /* 0x0000000000063919 */ /* 0x000e220000008800 */
[----:B------:R-:W-:Y:S02]  /*b100*/  @P3 MOV R5, 0x400 ;  /* 0x0000040000053802 */ /* 0x000fe40000000f00 */
[----:B------:R-:W-:Y:S02]  /*b110*/  IADD3.X R17, R17, UR7, RZ, P4, !PT ;  /* 0x0000000711117c10 */ /* 0x000fe4000a7fe4ff */
[----:B------:R-:W-:Y:S02]  /*b120*/  ISETP.GE.U32.AND P4, PT, R16, UR8, PT ;  /* 0x0000000810007c0c */ /* 0x000fe4000bf86070 */
[----:B------:R-:W-:Y:S02]  /*b130*/  LOP3.LUT R0, R0, 0x3, RZ, 0xc0, !PT ;  /* 0x0000000300007812 */ /* 0x000fe400078ec0ff */
[----:B------:R-:W-:-:S02]  /*b140*/  PRMT R11, RZ, 0x7610, R11 ;  /* 0x00007610ff0b7816 */ /* 0x000fc4000000000b */
[----:B0-----:R-:W-:-:S04]  /*b150*/  @P3 LEA R5, R6, R5, 0x18 ;  /* 0x0000000506053211 */ /* 0x001fc800078ec0ff */
[----:B------:R0:W-:Y:S01]  /*b160*/  @P3 SYNCS.ARRIVE.TRANS64.A1T0 RZ, [R5+URZ+0x58], RZ ;  /* 0x000058ff05ff39a7 */ /* 0x0001e2000810003f */
[----:B------:R-:W-:Y:S02]  /*b170*/  ISETP.NE.U32.AND P3, PT, R4, 0x1, PT ;  /* 0x000000010400780c */ /* 0x000fe40003f65070 */
[----:B------:R-:W-:Y:S02]  /*b180*/  SEL R4, RZ, 0x1, !P1 ;  /* 0x00000001ff047807 */ /* 0x000fe40004800000 */
[----:B------:R-:W-:Y:S02]  /*b190*/  ISETP.GE.U32.AND.EX P1, PT, R17, UR9, PT, P4 ;  /* 0x0000000911007c0c */ /* 0x000fe4000bf26140 */
[----:B------:R-:W-:-:S04]  /*b1a0*/  ISETP.GT.U32.AND P3, PT, R13, 0x3, !P3 ;  /* 0x000000030d00780c */ /* 0x000fc80005f64070 */
[----:B0-----:R-:W-:-:S04]  /*b1b0*/  SEL R5, RZ, 0x1, !P3 ;  /* 0x00000001ff057807 */ /* 0x001fc80005800000 */
[--C-:B------:R-:W-:Y:S02]  /*b1c0*/  LOP3.LUT R3, R5, R3, R4.reuse, 0x96, !PT ;  /* 0x0000000305037212 */ /* 0x100fe400078e9604 */
[----:B------:R-:W-:Y:S01]  /*b1d0*/  PRMT R4, RZ, 0x7610, R4 ;  /* 0x00007610ff047816 */ /* 0x000fe20000000004 */
[----:B------:R-:W-:Y:S06]  /*b1e0*/  @P1 BRA `(.L_x_299) ;  /* 0x00000004004c1947 */ /* 0x000fec0003800000 */
[----:B------:R-:W-:Y:S01]  /*b1f0*/  ULDC.64 UR8, c[0x0][0x628] ;  /* 0x00018a0000087ab9 */ /* 0x000fe20000000a00 */
[----:B------:R-:W0:Y:S01]  /*b200*/  S2R R14, SR_CTAID.X ;  /* 0x00000000000e7919 */ /* 0x000e220000002500 */
[----:B------:R-:W-:Y:S01]  /*b210*/  ISETP.NE.U32.AND P1, PT, RZ, UR8, PT ;  /* 0x00000008ff007c0c */ /* 0x000fe2000bf25070 */
[----:B------:R-:W-:Y:S01]  /*b220*/  ULDC UR11, c[0x0][0x630] ;  /* 0x00018c00000b7ab9 */ /* 0x000fe20000000800 */
[----:B------:R-:W-:Y:S01]  /*b230*/  IMAD.MOV.U32 R4, RZ, RZ, R16 ;  /* 0x000000ffff047224 */ /* 0x000fe200078e0010 */
[----:B------:R-:W1:Y:S01]  /*b240*/  S2R R12, SR_CTAID.Y ;  /* 0x00000000000c7919 */ /* 0x000e620000002600 */
[----:B------:R-:W-:Y:S01]  /*b250*/  ISETP.NE.AND.EX P1, PT, RZ, UR9, PT, P1 ;  /* 0x00000009ff007c0c */ /* 0x000fe2000bf25310 */
[----:B------:R-:W-:-:S12]  /*b260*/  IMAD.MOV.U32 R5, RZ, RZ, R17 ;  /* 0x000000ffff057224 */ /* 0x000fd800078e0011 */
[----:B------:R-:W-:Y:S05]  /*b270*/  @!P1 BRA `(.L_x_300) ;  /* 0x0000000000289947 */ /* 0x000fea0003800000 */
[----:B------:R-:W-:Y:S02]  /*b280*/  ULDC UR10, c[0x0][0x634] ;  /* 0x00018d00000a7ab9 */ /* 0x000fe40000000800 */
[----:B------:R-:W-:-:S05]  /*b290*/  IADD3 R9, P1, R16, UR10, RZ ;  /* 0x0000000a10097c10 */ /* 0x000fca000ff3e0ff */
[----:B------:R-:W-:-:S04]  /*b2a0*/  IMAD.X R15, RZ, RZ, R17, P1 ;  /* 0x000000ffff0f7224 */ /* 0x000fc800008e0611 */
[----:B------:R-:W-:-:S04]  /*b2b0*/  IMAD.WIDE.U32 R6, R15, UR8, RZ ;  /* 0x000000080f067c25 */ /* 0x000fc8000f8e00ff */
[----:B------:R-:W-:-:S04]  /*b2c0*/  IMAD.WIDE.U32 R6, P1, R9, UR9, R6 ;  /* 0x0000000909067c25 */ /* 0x000fc8000f820006 */
[----:B------:R-:W-:-:S04]  /*b2d0*/  IMAD.WIDE.U32 R8, R9, UR8, RZ ;  /* 0x0000000809087c25 */ /* 0x000fc8000f8e00ff */
[----:B------:R-:W-:Y:S01]  /*b2e0*/  IMAD.X R5, RZ, RZ, RZ, P1 ;  /* 0x000000ffff057224 */ /* 0x000fe200008e06ff */
[----:B------:R-:W-:Y:S01]  /*b2f0*/  IADD3 RZ, P1, R9, R6, RZ ;  /* 0x0000000609ff7210 */ /* 0x000fe20007f3e0ff */
[----:B------:R-:W-:-:S04]  /*b300*/  IMAD.MOV.U32 R4, RZ, RZ, R7 ;  /* 0x000000ffff047224 */ /* 0x000fc800078e0007 */
[----:B------:R-:W-:-:S08]  /*b310*/  IMAD.WIDE.U32.X R4, R15, UR9, R4, P1 ;  /* 0x000000090f047c25 */ /* 0x000fd000088e0404 */
.L_x_300:
[--C-:B------:R-:W-:Y:S01]  /*b320*/  SHF.R.U64 R8, R4, UR11, R5.reuse ;  /* 0x0000000b04087c19 */ /* 0x100fe20008001205 */
[----:B------:R-:W-:Y:S01]  /*b330*/  ULDC.64 UR8, c[0x0][0x620] ;  /* 0x0001880000087ab9 */ /* 0x000fe20000000a00 */
[----:B------:R-:W-:Y:S01]  /*b340*/  SHF.R.U32.HI R4, RZ, UR11, R5 ;  /* 0x0000000bff047c19 */ /* 0x000fe20008011605 */
[----:B------:R-:W2:Y:S01]  /*b350*/  LDC R25, c[0x0][0x144] ;  /* 0x00005100ff197b82 */ /* 0x000ea20000000800 */
[----:B------:R-:W-:Y:S01]  /*b360*/  IADD3 R7, P1, RZ, -R8, RZ ;  /* 0x80000008ff077210 */ /* 0x000fe20007f3e0ff */
[----:B------:R-:W-:Y:S01]  /*b370*/  ULDC.64 UR12, c[0x0][0x640] ;  /* 0x00019000000c7ab9 */ /* 0x000fe20000000a00 */
[----:B0-----:R-:W-:Y:S01]  /*b380*/  I2FP.F32.U32 R9, R14 ;  /* 0x0000000e00097245 */ /* 0x001fe20000201000 */
[----:B------:R-:W-:Y:S02]  /*b390*/  ULDC UR10, c[0x0][0x608] ;  /* 0x00018200000a7ab9 */ /* 0x000fe40000000800 */
[----:B------:R-:W-:Y:S01]  /*b3a0*/  IMAD.X R4, RZ, RZ, ~R4, P1 ;  /* 0x000000ffff047224 */ /* 0x000fe200008e0e04 */
[----:B------:R-:W-:Y:S01]  /*b3b0*/  ISETP.NE.U32.AND P1, PT, RZ, UR12, PT ;  /* 0x0000000cff007c0c */ /* 0x000fe2000bf25070 */
[----:B------:R-:W0:Y:S02]  /*b3c0*/  LDC R21, c[0x0][0x148] ;  /* 0x00005200ff157b82 */ /* 0x000e240000000800 */
[----:B------:R-:W-:Y:S01]  /*b3d0*/  IMAD R6, R4, UR8, RZ ;  /* 0x0000000804067c24 */ /* 0x000fe2000f8e02ff */
[----:B------:R-:W-:Y:S01]  /*b3e0*/  ISETP.NE.AND.EX P1, PT, RZ, UR13, PT, P1 ;  /* 0x0000000dff007c0c */ /* 0x000fe2000bf25310 */
[----:B------:R-:W-:Y:S01]  /*b3f0*/  IMAD.WIDE.U32 R4, R7, UR8, R16 ;  /* 0x0000000807047c25 */ /* 0x000fe2000f8e0010 */
[----:B------:R-:W-:-:S03]  /*b400*/  ULDC UR8, c[0x0][0x150] ;  /* 0x0000540000087ab9 */ /* 0x000fc60000000800 */
[----:B------:R-:W-:Y:S02]  /*b410*/  IMAD R7, R7, UR9, R6 ;  /* 0x0000000907077c24 */ /* 0x000fe4000f8e0206 */
[----:B------:R-:W-:Y:S01]  /*b420*/  FMUL R6, R9, UR8 ;  /* 0x0000000809067c20 */ /* 0x000fe20008400000 */
[----:B------:R-:W-:Y:S01]  /*b430*/  ULDC UR8, c[0x0][0x618] ;  /* 0x0001860000087ab9 */ /* 0x000fe20000000800 */
[----:B------:R-:W-:Y:S01]  /*b440*/  ULDC UR9, c[0x0][0x154] ;  /* 0x0000550000097ab9 */ /* 0x000fe20000000800 */
[----:B------:R-:W-:-:S03]  /*b450*/  IMAD.IADD R5, R5, 0x1, R7 ;  /* 0x0000000105057824 */ /* 0x000fc600078e0207 */
[----:B------:R-:W3:Y:S02]  /*b460*/  F2I.U32.TRUNC.NTZ R6, R6 ;  /* 0x0000000600067305 */ /* 0x000ee4000020f000 */
[----:B------:R-:W-:Y:S02]  /*b470*/  SHF.R.U64 R9, R4, UR8, R5 ;  /* 0x0000000804097c19 */ /* 0x000fe40008001205 */
[----:B-1----:R-:W-:-:S05]  /*b480*/  I2FP.F32.U32 R4, R12 ;  /* 0x0000000c00047245 */ /* 0x002fca0000201000 */
[----:B------:R-:W-:Y:S01]  /*b490*/  FMUL R22, R4, UR9 ;  /* 0x0000000904167c20 */ /* 0x000fe20008400000 */
[----:B------:R-:W-:Y:S01]  /*b4a0*/  SHF.R.U32.HI R4, RZ, UR8, R5 ;  /* 0x00000008ff047c19 */ /* 0x000fe20008011605 */
[----:B------:R-:W-:-:S03]  /*b4b0*/  ULDC UR8, c[0x0][0x658] ;  /* 0x0001960000087ab9 */ /* 0x000fc60000000800 */
[--C-:B------:R-:W-:Y:S01]  /*b4c0*/  SHF.R.U64 R20, R9, UR10, R4.reuse ;  /* 0x0000000a09147c19 */ /* 0x100fe20008001204 */
[----:B------:R-:W1:Y:S01]  /*b4d0*/  F2I.U32.TRUNC.NTZ R22, R22 ;  /* 0x0000001600167305 */ /* 0x000e62000020f000 */
[----:B------:R-:W-:Y:S01]  /*b4e0*/  SHF.R.U32.HI R5, RZ, UR10, R4 ;  /* 0x0000000aff057c19 */ /* 0x000fe20008011604 */
[----:B---3--:R-:W-:-:S03]  /*b4f0*/  IMAD.MOV R6, RZ, RZ, -R6 ;  /* 0x000000ffff067224 */ /* 0x008fc600078e0a06 */
[--C-:B------:R-:W-:Y:S01]  /*b500*/  SHF.R.U64 R15, R20, UR8, R5.reuse ;  /* 0x00000008140f7c19 */ /* 0x100fe20008001205 */
[----:B--2---:R-:W-:Y:S01]  /*b510*/  IMAD R14, R25, R6, R14 ;  /* 0x00000006190e7224 */ /* 0x004fe200078e020e */
[----:B------:R-:W-:-:S03]  /*b520*/  SHF.R.U32.HI R23, RZ, UR8, R5 ;  /* 0x00000008ff177c19 */ /* 0x000fc60008011605 */
[----:B------:R-:W-:Y:S02]  /*b530*/  IMAD.MOV.U32 R4, RZ, RZ, R15 ;  /* 0x000000ffff047224 */ /* 0x000fe400078e000f */
[----:B------:R-:W-:Y:S01]  /*b540*/  IMAD.MOV.U32 R5, RZ, RZ, R23 ;  /* 0x000000ffff057224 */ /* 0x000fe200078e0017 */
[----:B-1----:R-:W-:Y:S06]  /*b550*/  @!P1 BRA `(.L_x_301) ;  /* 0x0000000000289947 */ /* 0x002fec0003800000 */
[----:B------:R-:W-:Y:S02]  /*b560*/  ULDC UR8, c[0x0][0x64c] ;  /* 0x0001930000087ab9 */ /* 0x000fe40000000800 */
[----:B------:R-:W-:-:S05]  /*b570*/  IADD3 R5, P1, R15, UR8, RZ ;  /* 0x000000080f057c10 */ /* 0x000fca000ff3e0ff */
[----:B------:R-:W-:-:S04]  /*b580*/  IMAD.X R23, RZ, RZ, R23, P1 ;  /* 0x000000ffff177224 */ /* 0x000fc800008e0617 */
[----:B------:R-:W-:-:S04]  /*b590*/  IMAD.WIDE.U32 R6, R23, UR12, RZ ;  /* 0x0000000c17067c25 */ /* 0x000fc8000f8e00ff */
[----:B------:R-:W-:-:S04]  /*b5a0*/  IMAD.WIDE.U32 R6, P1, R5, UR13, R6 ;  /* 0x0000000d05067c25 */ /* 0x000fc8000f820006 */
[----:B------:R-:W-:-:S04]  /*b5b0*/  IMAD.WIDE.U32 R4, R5, UR12, RZ ;  /* 0x0000000c05047c25 */ /* 0x000fc8000f8e00ff */
[----:B------:R-:W-:Y:S01]  /*b5c0*/  IMAD.MOV.U32 R4, RZ, RZ, R7 ;  /* 0x000000ffff047224 */ /* 0x000fe200078e0007 */
[----:B------:R-:W-:Y:S01]  /*b5d0*/  IADD3 RZ, P3, R5, R6, RZ ;  /* 0x0000000605ff7210 */ /* 0x000fe20007f7e0ff */
[----:B------:R-:W-:-:S04]  /*b5e0*/  IMAD.X R5, RZ, RZ, RZ, P1 ;  /* 0x000000ffff057224 */ /* 0x000fc800008e06ff */
[----:B------:R-:W-:-:S08]  /*b5f0*/  IMAD.WIDE.U32.X R4, R23, UR13, R4, P3 ;  /* 0x0000000d17047c25 */ /* 0x000fd000098e0404 */
.L_x_301:
[----:B------:R-:W-:Y:S01]  /*b600*/  ISETP.NE.AND P1, PT, R2, 0x1, PT ;  /* 0x000000010200780c */ /* 0x000fe20003f25270 */
[----:B------:R-:W-:Y:S01]  /*b610*/  ULDC UR8, c[0x0][0x648] ;  /* 0x0001920000087ab9 */ /* 0x000fe20000000800 */
[----:B------:R-:W-:Y:S01]  /*b620*/  LOP3.LUT R20, R20, UR6, RZ, 0xc0, !PT ;  /* 0x0000000614147c12 */ /* 0x000fe2000f8ec0ff */
[----:B------:R-:W-:Y:S01]  /*b630*/  IMAD.MOV R22, RZ, RZ, -R22 ;  /* 0x000000ffff167224 */ /* 0x000fe200078e0a16 */
[----:B------:R-:W-:Y:S01]  /*b640*/  SHF.R.U64 R5, R4, UR8, R5 ;  /* 0x0000000804057c19 */ /* 0x000fe20008001205 */
[----:B------:R-:W-:Y:S01]  /*b650*/  ULDC UR8, c[0x0][0x638] ;  /* 0x00018e0000087ab9 */ /* 0x000fe20000000800 */
[----:B------:R-:W-:Y:S01]  /*b660*/  LOP3.LUT R6, R9, UR4, RZ, 0xc0, !PT ;  /* 0x0000000409067c12 */ /* 0x000fe2000f8ec0ff */
[----:B------:R-:W-:Y:S02]  /*b670*/  ULDC UR9, c[0x0][0x610] ;  /* 0x0001840000097ab9 */ /* 0x000fe40000000800 */
[----:B------:R-:W-:Y:S02]  /*b680*/  IMAD.MOV R4, RZ, RZ, -R5 ;  /* 0x000000ffff047224 */ /* 0x000fe400078e0a05 */
[----:B------:R-:W-:-:S02]  /*b690*/  IMAD R5, R5, UR5, R20 ;  /* 0x0000000505057c24 */ /* 0x000fc4000f8e0214 */
[----:B0-----:R-:W-:Y:S02]  /*b6a0*/  @P1 IMAD R14, R21, R22, R12 ;  /* 0x00000016150e1224 */ /* 0x001fe400078e020c */
[----:B------:R-:W-:Y:S01]  /*b6b0*/  IMAD R15, R4, UR8, R15 ;  /* 0x00000008040f7c24 */ /* 0x000fe2000f8e020f */
[----:B------:R-:W-:Y:S01]  /*b6c0*/  ULDC UR8, c[0x0][0x600] ;  /* 0x0001800000087ab9 */ /* 0x000fe20000000800 */
[----:B------:R-:W-:Y:S02]  /*b6d0*/  IMAD R14, R5, UR9, R14 ;  /* 0x00000009050e7c24 */ /* 0x000fe4000f8e020e */
[----:B------:R-:W-:Y:S02]  /*b6e0*/  IMAD R15, R15, UR8, R6 ;  /* 0x000000080f0f7c24 */ /* 0x000fe4000f8e0206 */
[----:B------:R-:W-:-:S03]  /*b6f0*/  IMAD.MOV.U32 R4, RZ, RZ, 0x1 ;  /* 0x00000001ff047424 */ /* 0x000fc600078e00ff */
[----:B------:R-:W-:Y:S02]  /*b700*/  SEL R9, R15, R14, !P1 ;  /* 0x0000000e0f097207 */ /* 0x000fe40004800000 */
[----:B------:R-:W-:-:S07]  /*b710*/  SEL R7, R14, R15, !P1 ;  /* 0x0000000f0e077207 */ /* 0x000fce0004800000 */
.L_x_299:
[----:B------:R-:W-:Y:S05]  /*b720*/  BSYNC B1 ;  /* 0x0000000000017941 */ /* 0x000fea0003800000 */
.L_x_298:
[----:B------:R-:W-:-:S13]  /*b730*/  LOP3.LUT P1, RZ, R4, 0xff, RZ, 0xc0, !PT ;  /* 0x000000ff04ff7812 */ /* 0x000fda000782c0ff */
[----:B------:R-:W-:Y:S05]  /*b740*/  @P1 BRA `(.L_x_302) ;  /* 0xfffffff400181947 */ /* 0x000fea000383ffff */
[----:B------:R-:W-:Y:S05]  /*b750*/  BSYNC B0 ;  /* 0x0000000000007941 */ /* 0x000fea0003800000 */
.L_x_290:
[----:B------:R-:W-:-:S03]  /*b760*/  UMOV UR8, 0xffffffff ;  /* 0xffffffff00087882 */ /* 0x000fc60000000000 */
[----:B------:R-:W-:Y:S05]  /*b770*/  BRA.DIV UR8, `(.L_x_303) ;  /* 0x0000000608187947 */ /* 0x000fea000b800000 */
[----:B------:R-:W-:-:S13]  /*b780*/  ELECT P6, URZ, PT ;  /* 0x00000000003f782f */ /* 0x000fda00038c0000 */
.L_x_317:
[----:B------:R-:W-:Y:S04]  /*b790*/  BSSY B0, `(.L_x_304) ;  /* 0x000002b000007945 */ /* 0x000fe80003800000 */
[----:B------:R-:W-:Y:S05]  /*b7a0*/  @!P6 BRA `(.L_x_305) ;  /* 0x0000000000a4e947 */ /* 0x000fea0003800000 */
[----:B------:R-:W-:-:S04]  /*b7b0*/  LOP3.LUT R19, R19, 0x2, RZ, 0xfc, !PT ;  /* 0x0000000213137812 */ /* 0x000fc800078efcff */
[----:B------:R-:W-:-:S13]  /*b7c0*/  ISETP.NE.AND P0, PT, R19, 0x3, PT ;  /* 0x000000031300780c */ /* 0x000fda0003f05270 */
[----:B------:R-:W-:Y:S05]  /*b7d0*/  @!P0 BRA `(.L_x_306) ;  /* 0x0000000000048947 */ /* 0x000fea0003800000 */
[----:B------:R-:W-:Y:S01]  /*b7e0*/  BPT.TRAP 0x1 ;  /* 0x000000040000795c */ /* 0x000fe20000300000 */
.L_x_306:
[----:B------:R-:W0:Y:S01]  /*b7f0*/  S2R R5, SR_CgaCtaId ;  /* 0x0000000000057919 */ /* 0x000e220000008800 */
[----:B------:R-:W-:Y:S02]  /*b800*/  MOV R2, 0x400 ;  /* 0x0000040000027802 */ /* 0x000fe40000000f00 */
[----:B------:R-:W-:Y:S02]  /*b810*/  SHF.L.U32 R4, R3, 0x1f, RZ ;  /* 0x0000001f03047819 */ /* 0x000fe400000006ff */
[----:B0-----:R-:W-:-:S05]  /*b820*/  LEA R5, R5, R2, 0x18 ;  /* 0x0000000205057211 */ /* 0x001fca00078ec0ff */
[----:B------:R-:W-:-:S04]  /*b830*/  VIADD R5, R5, 0x20 ;  /* 0x0000002005057836 */ /* 0x000fc80000000000 */
[C---:B------:R-:W-:Y:S02]  /*b840*/  IMAD R7, R0.reuse, 0x8, R5 ;  /* 0x0000000800077824 */ /* 0x040fe400078e0205 */
[----:B------:R-:W-:Y:S02]  /*b850*/  VIADD R0, R0, 0x1 ;  /* 0x0000000100007836 */ /* 0x000fe40000000000 */
[----:B------:R-:W0:Y:S03]  /*b860*/  SYNCS.PHASECHK.TRANS64.TRYWAIT P0, [R7+URZ], R4 ;  /* 0x00000004070075a7 */ /* 0x000e26000800017f */
[----:B------:R-:W-:-:S04]  /*b870*/  ISETP.NE.AND P1, PT, R0, 0x4, PT ;  /* 0x000000040000780c */ /* 0x000fc80003f25270 */
[----:B------:R-:W-:Y:S02]  /*b880*/  SEL R2, RZ, 0x1, P1 ;  /* 0x00000001ff027807 */ /* 0x000fe40000800000 */
[----:B------:R-:W-:Y:S02]  /*b890*/  SEL R0, R0, RZ, P1 ;  /* 0x000000ff00007207 */ /* 0x000fe40000800000 */
[----:B------:R-:W-:-:S03]  /*b8a0*/  LOP3.LUT R9, R3, R2, RZ, 0x3c, !PT ;  /* 0x0000000203097212 */ /* 0x000fc600078e3cff */
[----:B------:R-:W-:Y:S01]  /*b8b0*/  IMAD R6, R0, 0x8, R5 ;  /* 0x0000000800067824 */ /* 0x000fe200078e0205 */
[----:B------:R-:W-:Y:S01]  /*b8c0*/  SHF.L.U32 R3, R9, 0x1f, RZ ;  /* 0x0000001f09037819 */ /* 0x000fe200000006ff */
[----:B0-----:R-:W-:Y:S06]  /*b8d0*/  @!P0 BRA `(.L_x_307) ;  /* 0x0000000000e08947 */ /* 0x001fec0003800000 */
.L_x_318:
[----:B------:R-:W1:Y:S01]  /*b8e0*/  SYNCS.PHASECHK.TRANS64.TRYWAIT P0, [R6+URZ], R3 ;  /* 0x00000003060075a7 */ /* 0x000e62000800017f */
[----:B------:R-:W-:-:S05]  /*b8f0*/  VIADD R0, R0, 0x1 ;  /* 0x0000000100007836 */ /* 0x000fca0000000000 */
[----:B------:R-:W-:-:S04]  /*b900*/  ISETP.NE.AND P1, PT, R0, 0x4, PT ;  /* 0x000000040000780c */ /* 0x000fc80003f25270 */
[----:B------:R-:W-:Y:S02]  /*b910*/  SEL R2, RZ, 0x1, P1 ;  /* 0x00000001ff027807 */ /* 0x000fe40000800000 */
[----:B------:R-:W-:Y:S02]  /*b920*/  SEL R0, R0, RZ, P1 ;  /* 0x000000ff00007207 */ /* 0x000fe40000800000 */
[----:B------:R-:W-:-:S03]  /*b930*/  LOP3.LUT R9, R9, R2, RZ, 0x3c, !PT ;  /* 0x0000000209097212 */ /* 0x000fc600078e3cff */
[----:B0-----:R-:W-:Y:S01]  /*b940*/  IMAD R7, R0, 0x8, R5 ;  /* 0x0000000800077824 */ /* 0x001fe200078e0205 */
[----:B------:R-:W-:Y:S01]  /*b950*/  SHF.L.U32 R4, R9, 0x1f, RZ ;  /* 0x0000001f09047819 */ /* 0x000fe200000006ff */
[----:B-1----:R-:W-:Y:S06]  /*b960*/  @!P0 BRA `(.L_x_308) ;  /* 0x0000000000d08947 */ /* 0x002fec0003800000 */
.L_x_319:
[----:B------:R-:W1:Y:S01]  /*b970*/  SYNCS.PHASECHK.TRANS64.TRYWAIT P0, [R7+URZ], R4 ;  /* 0x00000004070075a7 */ /* 0x000e62000800017f */
[----:B------:R-:W-:-:S05]  /*b980*/  VIADD R0, R0, 0x1 ;  /* 0x0000000100007836 */ /* 0x000fca0000000000 */
[----:B------:R-:W-:-:S04]  /*b990*/  ISETP.NE.AND P1, PT, R0, 0x4, PT ;  /* 0x000000040000780c */ /* 0x000fc80003f25270 */
[----:B------:R-:W-:Y:S02]  /*b9a0*/  SEL R2, RZ, 0x1, P1 ;  /* 0x00000001ff027807 */ /* 0x000fe40000800000 */
[----:B------:R-:W-:Y:S02]  /*b9b0*/  SEL R0, R0, RZ, P1 ;  /* 0x000000ff00007207 */ /* 0x000fe40000800000 */
[----:B------:R-:W-:Y:S01]  /*b9c0*/  LOP3.LUT R2, R9, R2, RZ, 0x3c, !PT ;  /* 0x0000000209027212 */ /* 0x000fe200078e3cff */
[----:B-1----:R-:W-:Y:S06]  /*b9d0*/  @!P0 BRA `(.L_x_309) ;  /* 0x0000000000c88947 */ /* 0x002fec0003800000 */
.L_x_320:
[----:B------:R-:W-:Y:S01]  /*b9e0*/  IMAD R5, R0, 0x8, R5 ;  /* 0x0000000800057824 */ /* 0x000fe200078e0205 */
[----:B------:R-:W-:-:S07]  /*b9f0*/  SHF.L.U32 R0, R2, 0x1f, RZ ;  /* 0x0000001f02007819 */ /* 0x000fce00000006ff */
.L_x_310:
[----:B--2---:R2:W3:Y:S02]  /*ba00*/  SYNCS.PHASECHK.TRANS64.TRYWAIT P0, [R5+URZ], R0 ;  /* 0x00000000050075a7 */ /* 0x0044e4000800017f */
[----:B---3--:R-:W-:Y:S05]  /*ba10*/  @!P0 NANOSLEEP.SYNCS 0x989680 ;  /* 0x009896800000895d */ /* 0x008fea0003900000 */
[----:B------:R-:W3:Y:S02]  /*ba20*/  @!P0 SYNCS.PHASECHK.TRANS64 P0, [R5+URZ], R0 ;  /* 0x00000000050085a7 */ /* 0x000ee4000800007f */
[----:B---3--:R-:W-:Y:S05]  /*ba30*/  @!P0 BRA `(.L_x_310) ;  /* 0xfffffffc00f08947 */ /* 0x008fea000383ffff */
.L_x_305:
[----:B------:R-:W-:Y:S05]  /*ba40*/  BSYNC B0 ;  /* 0x0000000000007941 */ /* 0x000fea0003800000 */
.L_x_304:
[----:B------:R-:W-:Y:S05]  /*ba50*/  EXIT ;  /* 0x000000000000794d */ /* 0x000fea0003800000 */
.L_x_17:
[----:B---3--:R3:W4:Y:S02]  /*ba60*/  SYNCS.PHASECHK.TRANS64.TRYWAIT P1, [R3+URZ], R0 ;  /* 0x00000000030075a7 */ /* 0x008724000802017f */
[----:B----4-:R-:W-:Y:S05]  /*ba70*/  @!P1 NANOSLEEP.SYNCS 0x989680 ;  /* 0x009896800000995d */ /* 0x010fea0003900000 */
[----:B------:R-:W4:Y:S02]  /*ba80*/  @!P1 SYNCS.PHASECHK.TRANS64 P1, [R3+URZ], R0 ;  /* 0x00000000030095a7 */ /* 0x000f24000802007f */
[----:B----4-:R-:W-:Y:S05]  /*ba90*/  @!P1 BRA `(.L_x_17) ;  /* 0xfffffffc00f09947 */ /* 0x010fea000383ffff */
[----:B------:R-:W-:Y:S05]  /*baa0*/  BRA `(.L_x_16) ;  /* 0xffffff5400d87947 */ /* 0x000fea000383ffff */
.L_x_22:
[----:B-1----:R-:W-:-:S04]  /*bab0*/  IMAD.U32 R4, RZ, RZ, UR9 ;  /* 0x00000009ff047e24 */ /* 0x002fc8000f8e00ff */
[----:B------:R1:W2:Y:S03]  /*bac0*/  SYNCS.PHASECHK.TRANS64.TRYWAIT P1, [R4+URZ], R3 ;  /* 0x00000003040075a7 */ /* 0x0002a6000802017f */
[----:B--2---:R-:W-:Y:S05]  /*bad0*/  @!P1 NANOSLEEP.SYNCS 0x989680 ;  /* 0x009896800000995d */ /* 0x004fea0003900000 */
[----:B------:R-:W2:Y:S02]  /*bae0*/  @!P1 SYNCS.PHASECHK.TRANS64 P1, [R4+URZ], R3 ;  /* 0x00000003040095a7 */ /* 0x000ea4000802007f */
[----:B--2---:R-:W-:Y:S05]  /*baf0*/  @!P1 BRA `(.L_x_22) ;  /* 0xfffffffc00ec9947 */ /* 0x004fea000383ffff */
[----:B------:R-:W-:Y:S05]  /*bb00*/  BRA `(.L_x_21) ;  /* 0xffffff5c00447947 */ /* 0x000fea000383ffff */
.L_x_291:
[----:B------:R-:W-:Y:S01]  /*bb10*/  BSSY B1, `(.L_x_311) ;  /* 0x0000006000017945 */ /* 0x000fe20003800000 */
[----:B------:R-:W-:-:S07]  /*bb20*/  IMAD.MOV.U32 R15, RZ, RZ, -0x1 ;  /* 0xffffffffff0f7424 */ /* 0x000fce00078e00ff */
[----:B------:R-:W-:Y:S05]  /*bb30*/  WARPSYNC.COLLECTIVE R15, `(.L_x_312) ;  /* 0x000000000f0c7348 */ /* 0x000fea0003c00000 */
[----:B------:R-:W-:Y:S02]  /*bb40*/  ELECT P6, UR62, PT ;  /* 0x00000000003e782f */ /* 0x000fe400038c0000 */
[----:B------:R-:W-:Y:S01]  /*bb50*/  MOV R14, UR62 ;  /* 0x0000003e000e7c02 */ /* 0x000fe20008000f00 */
[----:B------:R-:W-:Y:S10]  /*bb60*/  ENDCOLLECTIVE ;  /* 0x000000000000791b */ /* 0x000ff40003800000 */
.L_x_312:
[----:B------:R-:W-:Y:S05]  /*bb70*/  BSYNC B1 ;  /* 0x0000000000017941 */ /* 0x000fea0003800000 */
.L_x_311:
[----:B------:R-:W-:Y:S05]  /*bb80*/  BRA `(.L_x_313) ;  /* 0xfffffff000147947 */ /* 0x000fea000383ffff */
.L_x_294:
[----:B0-----:R0:W1:Y:S02]  /*bb90*/  SYNCS.PHASECHK.TRANS64.TRYWAIT P1, [R12+URZ+0x20], R7 ;  /* 0x000020070c0075a7 */ /* 0x001064000802017f */
[----:B-1----:R-:W-:Y:S05]  /*bba0*/  @!P1 NANOSLEEP.SYNCS 0x989680 ;  /* 0x009896800000995d */ /* 0x002fea0003900000 */
[----:B------:R-:W1:Y:S02]  /*bbb0*/  @!P1 SYNCS.PHASECHK.TRANS64 P1, [R12+URZ+0x20], R7 ;  /* 0x000020070c0095a7 */ /* 0x000e64000802007f */
[----:B-1----:R-:W-:Y:S05]  /*bbc0*/  @!P1 BRA `(.L_x_294) ;  /* 0xfffffffc00f09947 */ /* 0x002fea000383ffff */
[----:B------:R-:W-:Y:S05]  /*bbd0*/  BRA `(.L_x_314) ;  /* 0xfffffff000487947 */ /* 0x000fea000383ffff */
.L_x_303:
[----:B------:R-:W-:Y:S01]  /*bbe0*/  BSSY B0, `(.L_x_315) ;  /* 0x0000006000007945 */ /* 0x000fe20003800000 */
[----:B------:R-:W-:-:S07]  /*bbf0*/  IMAD.MOV.U32 R15, RZ, RZ, -0x1 ;  /* 0xffffffffff0f7424 */ /* 0x000fce00078e00ff */
[----:B------:R-:W-:Y:S05]  /*bc00*/  WARPSYNC.COLLECTIVE R15, `(.L_x_316) ;  /* 0x000000000f0c7348 */ /* 0x000fea0003c00000 */
[----:B------:R-:W-:Y:S02]  /*bc10*/  ELECT P6, UR62, PT ;  /* 0x00000000003e782f */ /* 0x000fe400038c0000 */
[----:B------:R-:W-:Y:S01]  /*bc20*/  MOV R14, UR62 ;  /* 0x0000003e000e7c02 */ /* 0x000fe20008000f00 */
[----:B------:R-:W-:Y:S10]  /*bc30*/  ENDCOLLECTIVE ;  /* 0x000000000000791b */ /* 0x000ff40003800000 */
.L_x_316:
[----:B------:R-:W-:Y:S05]  /*bc40*/  BSYNC B0 ;  /* 0x0000000000007941 */ /* 0x000fea0003800000 */
.L_x_315:
[----:B------:R-:W-:Y:S05]  /*bc50*/  BRA `(.L_x_317) ;  /* 0xfffffff800cc7947 */ /* 0x000fea000383ffff */
.L_x_307:
[----:B0-----:R0:W1:Y:S02]  /*bc60*/  SYNCS.PHASECHK.TRANS64.TRYWAIT P0, [R7+URZ], R4 ;  /* 0x00000004070075a7 */ /* 0x001064000800017f */
[----:B-1----:R-:W-:Y:S05]  /*bc70*/  @!P0 NANOSLEEP.SYNCS 0x989680 ;  /* 0x009896800000895d */ /* 0x002fea0003900000 */
[----:B------:R-:W1:Y:S02]  /*bc80*/  @!P0 SYNCS.PHASECHK.TRANS64 P0, [R7+URZ], R4 ;  /* 0x00000004070085a7 */ /* 0x000e64000800007f */
[----:B-1----:R-:W-:Y:S05]  /*bc90*/  @!P0 BRA `(.L_x_307) ;  /* 0xfffffffc00f08947 */ /* 0x002fea000383ffff */
[----:B------:R-:W-:Y:S05]  /*bca0*/  BRA `(.L_x_318) ;  /* 0xfffffffc000c7947 */ /* 0x000fea000383ffff */
.L_x_308:
[----:B0-----:R0:W1:Y:S02]  /*bcb0*/  SYNCS.PHASECHK.TRANS64.TRYWAIT P0, [R6+URZ], R3 ;  /* 0x00000003060075a7 */ /* 0x001064000800017f */
[----:B-1----:R-:W-:Y:S05]  /*bcc0*/  @!P0 NANOSLEEP.SYNCS 0x989680 ;  /* 0x009896800000895d */ /* 0x002fea0003900000 */
[----:B------:R-:W1:Y:S02]  /*bcd0*/  @!P0 SYNCS.PHASECHK.TRANS64 P0, [R6+URZ], R3 ;  /* 0x00000003060085a7 */ /* 0x000e64000800007f */
[----:B-1----:R-:W-:Y:S05]  /*bce0*/  @!P0 BRA `(.L_x_308) ;  /* 0xfffffffc00f08947 */ /* 0x002fea000383ffff */
[----:B------:R-:W-:Y:S05]  /*bcf0*/  BRA `(.L_x_319) ;  /* 0xfffffffc001c7947 */ /* 0x000fea000383ffff */
.L_x_309:
[----:B-1----:R1:W2:Y:S02]  /*bd00*/  SYNCS.PHASECHK.TRANS64.TRYWAIT P0, [R7+URZ], R4 ;  /* 0x00000004070075a7 */ /* 0x0022a4000800017f */
[----:B--2---:R-:W-:Y:S05]  /*bd10*/  @!P0 NANOSLEEP.SYNCS 0x989680 ;  /* 0x009896800000895d */ /* 0x004fea0003900000 */
[----:B------:R-:W2:Y:S02]  /*bd20*/  @!P0 SYNCS.PHASECHK.TRANS64 P0, [R7+URZ], R4 ;  /* 0x00000004070085a7 */ /* 0x000ea4000800007f */
[----:B--2---:R-:W-:Y:S05]  /*bd30*/  @!P0 BRA `(.L_x_309) ;  /* 0xfffffffc00f08947 */ /* 0x004fea000383ffff */
[----:B------:R-:W-:Y:S05]  /*bd40*/  BRA `(.L_x_320) ;  /* 0xfffffffc00247947 */ /* 0x000fea000383ffff */
.L_x_321:
[----:B------:R-:W-:-:S00]  /*bd50*/  BRA `(.L_x_321) ;  /* 0xfffffffc00fc7947 */ /* 0x000fc0000383ffff */
[----:B------:R-:W-:-:S00]  /*bd60*/  NOP ;  /* 0x0000000000007918 */ /* 0x000fc00000000000 */
        /* <DEDUP_REMOVED lines=9> */
.L_x_322:


//--------------------- .nv.global.init           --------------------------
	.section	.nv.global.init,"aw",@progbits
.nv.global.init:
	.type		$str$22,@object
	.size		$str$22,($str$23 - $str$22)
$str$22:
        /*0000*/ 	.byte	0x6b, 0x5f, 0x74, 0x69, 0x6c, 0x65, 0x5f, 0x63, 0x6f, 0x75, 0x6e, 0x74, 0x20, 0x3e, 0x3d, 0x20
        /*0010*/ 	.byte	0x31, 0x00
	.type		$str$23,@object
	.size		$str$23,(__unnamed_1 - $str$23)
$str$23:
        /*0012*/ 	.byte	0x2f, 0x74, 0x6d, 0x70, 0x2f, 0x63, 0x75, 0x74, 0x6c, 0x61, 0x73, 0x73, 0x5f, 0x73, 0x77, 0x65
        /*0022*/ 	.byte	0x65, 0x70, 0x5f, 0x73, 0x72, 0x63, 0x2f, 0x69, 0x6e, 0x63, 0x6c, 0x75, 0x64, 0x65, 0x2f, 0x63
        /*0032*/ 	.byte	0x75, 0x74, 0x6c, 0x61, 0x73, 0x73, 0x2f, 0x67, 0x65, 0x6d, 0x6d, 0x2f, 0x63, 0x6f, 0x6c, 0x6c
        /*0042*/ 	.byte	0x65, 0x63, 0x74, 0x69, 0x76, 0x65, 0x2f, 0x73, 0x6d, 0x39, 0x30, 0x5f, 0x6d, 0x6d, 0x61, 0x5f
        /*0052*/ 	.byte	0x74, 0x6d, 0x61, 0x5f, 0x67, 0x6d, 0x6d, 0x61, 0x5f, 0x73, 0x73, 0x5f, 0x77, 0x61, 0x72, 0x70
        /*0062*/ 	.byte	0x73, 0x70, 0x65, 0x63, 0x69, 0x61, 0x6c, 0x69, 0x7a, 0x65, 0x64, 0x2e, 0x68, 0x70, 0x70, 0x00
	.type		__unnamed_1,@object
	.size		__unnamed_1,(.L_0 - __unnamed_1)
__unnamed_1:
        /*0072*/ 	.byte	0x76, 0x6f, 0x69, 0x64, 0x20, 0x63, 0x75, 0x74, 0x6c, 0x61, 0x73, 0x73, 0x3a, 0x3a, 0x67, 0x65
        /* <DEDUP_REMOVED lines=177> */
.L_0:


//--------------------- .nv.shared._ZN7cutlass13device_kernelINS_4gemm6kernel13GemmUniversalIN4cute5tupleIJiiiiEEENS1_10collective13CollectiveMmaINS1_34MainloopSm90TmaGmmaWarpSpecializedILi4ENS5_IJNS4_1CILi1EEESB_SB_EEENS1_35KernelTmaWarpSpecializedCooperativeEEENS5_IJNSA_ILi128EEENSA_ILi256EEENSA_ILi64EEEEEENS_10tfloat32_tENS5_IJlSB_lEEESJ_SK_NS4_8TiledMMAINS4_8MMA_AtomIJNS4_4SM904GMMA30MMA_64x256x8_F32TF32TF32_SS_TNILNSO_7ScaleInE1ELSQ_1EEEEEENS4_6LayoutINS5_IJNSA_ILi2EEESB_SB_EEENS5_IJSB_NSA_ILi0EEESW_EEEEENS5_IJNS4_10UnderscoreESZ_SZ_EEEEENS4_13SM90_TMA_LOADENS4_14ComposedLayoutINS4_7SwizzleILi3ELi4ELi3EEENS4_18smem_ptr_flag_bitsILi32EEENST_INS5_IJNSA_ILi8EEENSA_ILi32EEEEEENS5_IJS19_SB_EEEEEEEvNS4_8identityES12_S1D_vS1E_EENS_8epilogue10collective6detail29Sm90TmaWarpSpecializedAdapterINS1H_15DefaultEpilogueISJ_SK_SK_NS1G_6thread17LinearCombinationISJ_Li1EffLNS1L_9ScaleType4KindE0ELNS_15FloatRoundStyleE2ESJ_EENS1_15EpilogueDefaultEEEEEvvEEEEvNT_6ParamsE --------------------------
	.section	.nv.shared._ZN7cutlass13device_kernelINS_4gemm6kernel13GemmUniversalIN4cute5tupleIJiiiiEEENS1_10collective13CollectiveMmaINS1_34MainloopSm90TmaGmmaWarpSpecializedILi4ENS5_IJNS4_1CILi1EEESB_SB_EEENS1_35KernelTmaWarpSpecializedCooperativeEEENS5_IJNSA_ILi128EEENSA_ILi256EEENSA_ILi64EEEEEENS_10tfloat32_tENS5_IJlSB_lEEESJ_SK_NS4_8TiledMMAINS4_8MMA_AtomIJNS4_4SM904GMMA30MMA_64x256x8_F32TF32TF32_SS_TNILNSO_7ScaleInE1ELSQ_1EEEEEENS4_6LayoutINS5_IJNSA_ILi2EEESB_SB_EEENS5_IJSB_NSA_ILi0EEESW_EEEEENS5_IJNS4_10UnderscoreESZ_SZ_EEEEENS4_13SM90_TMA_LOADENS4_14ComposedLayoutINS4_7SwizzleILi3ELi4ELi3EEENS4_18smem_ptr_flag_bitsILi32EEENST_INS5_IJNSA_ILi8EEENSA_ILi32EEEEEENS5_IJS19_SB_EEEEEEEvNS4_8identityES12_S1D_vS1E_EENS_8epilogue10collective6detail29Sm90TmaWarpSpecializedAdapterINS1H_15DefaultEpilogueISJ_SK_SK_NS1G_6thread17LinearCombinationISJ_Li1EffLNS1L_9ScaleType4KindE0ELNS_15FloatRoundStyleE2ESJ_EENS1_15EpilogueDefaultEEEEEvvEEEEvNT_6ParamsE,"aw",@nobits
	.sectionflags	@""
	.align	16
	.zero		1024


//--------------------- .nv.shared.reserved.0     --------------------------
	.section	.nv.shared.reserved.0,"aw",@nobits
	.weak		__nv_reservedSMEM_offset_0_alias
	.size		__nv_reservedSMEM_offset_0_alias, 0, 0
	.other		__nv_reservedSMEM_offset_0_alias,@"STO_CUDA_RESERVED_SHARED STV_DEFAULT"
__nv_reservedSMEM_offset_0_alias:
	.zero		0


//--------------------- .nv.global                --------------------------
	.section	.nv.global,"aw",@nobits
.nv.global:
	.type		_ZN40_INTERNAL_d7c3acdd_4_k_cu_3fd30cf0_189094cute1_E,@object
	.size		_ZN40_INTERNAL_d7c3acdd_4_k_cu_3fd30cf0_189094cute1_E,(_ZN40_INTERNAL_d7c3acdd_4_k_cu_3fd30cf0_189094cuda3std3__45__cpo6cbeginE - _ZN40_INTERNAL_d7c3acdd_4_k_cu_3fd30cf0_189094cute1_E)
_ZN40_INTERNAL_d7c3acdd_4_k_cu_3fd30cf0_189094cute1_E:
	.zero		1
	.type		_ZN40_INTERNAL_d7c3acdd_4_k_cu_3fd30cf0_189094cuda3std3__45__cpo6cbeginE,@object
	.size		_ZN40_INTERNAL_d7c3acdd_4_k_cu_3fd30cf0_189094cuda3std3__45__cpo6cbeginE,(_ZN40_INTERNAL_d7c3acdd_4_k_cu_3fd30cf0_189094cuda3std3__48in_placeE - _ZN40_INTERNAL_d7c3acdd_4_k_cu_3fd30cf0_189094cuda3std3__45__cpo6cbeginE)
_ZN40_INTERNAL_d7c3acdd_4_k_cu_3fd30cf0_189094cuda3std3__45__cpo6cbeginE:
	.zero		1
	.type		_ZN40_INTERNAL_d7c3acdd_4_k_cu_3fd30cf0_189094cuda3std3__48in_placeE,@object
	.size		_ZN40_INTERNAL_d7c3acdd_4_k_cu_3fd30cf0_189094cuda3std3__48in_placeE,(_ZN40_INTERNAL_d7c3acdd_4_k_cu_3fd30cf0_189094cuda3std6ranges3__45__cpo9iter_moveE - _ZN40_INTERNAL_d7c3acdd_4_k_cu_3fd30cf0_189094cuda3std3__48in_placeE)
_ZN40_INTERNAL_d7c3acdd_4_k_cu_3fd30cf0_189094cuda3std3__48in_placeE:
	.zero		1
	.type		_ZN40_INTERNAL_d7c3acdd_4_k_cu_3fd30cf0_189094cuda3std6ranges3__45__cpo9iter_moveE,@object
	.size		_ZN40_INTERNAL_d7c3acdd_4_k_cu_3fd30cf0_189094cuda3std6ranges3__45__cpo9iter_moveE,(_ZN40_INTERNAL_d7c3acdd_4_k_cu_3fd30cf0_189094cuda3std3__45__cpo5beginE - _ZN40_INTERNAL_d7c3acdd_4_k_cu_3fd30cf0_189094cuda3std6ranges3__45__cpo9iter_moveE)
_ZN40_INTERNAL_d7c3acdd_4_k_cu_3fd30cf0_189094cuda3std6ranges3__45__cpo9iter_moveE:
	.zero		1
	.type		_ZN40_INTERNAL_d7c3acdd_4_k_cu_3fd30cf0_189094cuda3std3__45__cpo5beginE,@object
	.size		_ZN40_INTERNAL_d7c3acdd_4_k_cu_3fd30cf0_189094cuda3std3__45__cpo5beginE,(_ZN40_INTERNAL_d7c3acdd_4_k_cu_3fd30cf0_189094cuda3std3__442_GLOBAL__N__d7c3acdd_4_k_cu_3fd30cf0_189096ignoreE - _ZN40_INTERNAL_d7c3acdd_4_k_cu_3fd30cf0_189094cuda3std3__45__cpo5beginE)
_ZN40_INTERNAL_d7c3acdd_4_k_cu_3fd30cf0_189094cuda3std3__45__cpo5beginE:
	.zero		1
	.type		_ZN40_INTERNAL_d7c3acdd_4_k_cu_3fd30cf0_189094cuda3std3__442_GLOBAL__N__d7c3acdd_4_k_cu_3fd30cf0_189096ignoreE,@object
	.size		_ZN40_INTERNAL_d7c3acdd_4_k_cu_3fd30cf0_189094cuda3std3__442_GLOBAL__N__d7c3acdd_4_k_cu_3fd30cf0_189096ignoreE,(_ZN40_INTERNAL_d7c3acdd_4_k_cu_3fd30cf0_189094cute7productE - _ZN40_INTERNAL_d7c3acdd_4_k_cu_3fd30cf0_189094cuda3std3__442_GLOBAL__N__d7c3acdd_4_k_cu_3fd30cf0_189096ignoreE)
_ZN40_INTERNAL_d7c3acdd_4_k_cu_3fd30cf0_189094cuda3std3__442_GLOBAL__N__d7c3acdd_4_k_cu_3fd30cf0_189096ignoreE:
	.zero		1
	.type		_ZN40_INTERNAL_d7c3acdd_4_k_cu_3fd30cf0_189094cute7productE,@object
	.size		_ZN40_INTERNAL_d7c3acdd_4_k_cu_3fd30cf0_189094cute7productE,(_ZN40_INTERNAL_d7c3acdd_4_k_cu_3fd30cf0_189094cuda3std3__45__cpo3endE - _ZN40_INTERNAL_d7c3acdd_4_k_cu_3fd30cf0_189094cute7productE)
_ZN40_INTERNAL_d7c3acdd_4_k_cu_3fd30cf0_189094cute7productE:
	.zero		1
	.type		_ZN40_INTERNAL_d7c3acdd_4_k_cu_3fd30cf0_189094cuda3std3__45__cpo3endE,@object
	.size		_ZN40_INTERNAL_d7c3acdd_4_k_cu_3fd30cf0_189094cuda3std3__45__cpo3endE,(_ZN40_INTERNAL_d7c3acdd_4_k_cu_3fd30cf0_189094cuda3std3__419piecewise_constructE - _ZN40_INTERNAL_d7c3acdd_4_k_cu_3fd30cf0_189094cuda3std3__45__cpo3endE)
_ZN40_INTERNAL_d7c3acdd_4_k_cu_3fd30cf0_189094cuda3std3__45__cpo3endE:
	.zero		1
	.type		_ZN40_INTERNAL_d7c3acdd_4_k_cu_3fd30cf0_189094cuda3std3__419piecewise_constructE,@object
	.size		_ZN40_INTERNAL_d7c3acdd_4_k_cu_3fd30cf0_189094cuda3std3__419piecewise_constructE,(_ZN40_INTERNAL_d7c3acdd_4_k_cu_3fd30cf0_189094cuda3std3__45__cpo4cendE - _ZN40_INTERNAL_d7c3acdd_4_k_cu_3fd30cf0_189094cuda3std3__419piecewise_constructE)
_ZN40_INTERNAL_d7c3acdd_4_k_cu_3fd30cf0_189094cuda3std3__419piecewise_constructE:
	.zero		1
	.type		_ZN40_INTERNAL_d7c3acdd_4_k_cu_3fd30cf0_189094cuda3std3__45__cpo4cendE,@object
	.size		_ZN40_INTERNAL_d7c3acdd_4_k_cu_3fd30cf0_189094cuda3std3__45__cpo4cendE,(_ZN40_INTERNAL_d7c3acdd_4_k_cu_3fd30cf0_189094cuda3std6ranges3__45__cpo4swapE - _ZN40_INTERNAL_d7c3acdd_4_k_cu_3fd30cf0_189094cuda3std3__45__cpo4cendE)
_ZN40_INTERNAL_d7c3acdd_4_k_cu_3fd30cf0_189094cuda3std3__45__cpo4cendE:
	.zero		1
	.type		_ZN40_INTERNAL_d7c3acdd_4_k_cu_3fd30cf0_189094cuda3std6ranges3__45__cpo4swapE,@object
	.size		_ZN40_INTERNAL_d7c3acdd_4_k_cu_3fd30cf0_189094cuda3std6ranges3__45__cpo4swapE,(.L_8 - _ZN40_INTERNAL_d7c3acdd_4_k_cu_3fd30cf0_189094cuda3std6ranges3__45__cpo4swapE)
_ZN40_INTERNAL_d7c3acdd_4_k_cu_3fd30cf0_189094cuda3std6ranges3__45__cpo4swapE:
	.zero		1
.L_8:


//--------------------- .nv.constant0._ZN7cutlass13device_kernelINS_4gemm6kernel13GemmUniversalIN4cute5tupleIJiiiiEEENS1_10collective13CollectiveMmaINS1_34MainloopSm90TmaGmmaWarpSpecializedILi4ENS5_IJNS4_1CILi1EEESB_SB_EEENS1_35KernelTmaWarpSpecializedCooperativeEEENS5_IJNSA_ILi128EEENSA_ILi256EEENSA_ILi64EEEEEENS_10tfloat32_tENS5_IJlSB_lEEESJ_SK_NS4_8TiledMMAINS4_8MMA_AtomIJNS4_4SM904GMMA30MMA_64x256x8_F32TF32TF32_SS_TNILNSO_7ScaleInE1ELSQ_1EEEEEENS4_6LayoutINS5_IJNSA_ILi2EEESB_SB_EEENS5_IJSB_NSA_ILi0EEESW_EEEEENS5_IJNS4_10UnderscoreESZ_SZ_EEEEENS4_13SM90_TMA_LOADENS4_14ComposedLayoutINS4_7SwizzleILi3ELi4ELi3EEENS4_18smem_ptr_flag_bitsILi32EEENST_INS5_IJNSA_ILi8EEENSA_ILi32EEEEEENS5_IJS19_SB_EEEEEEEvNS4_8identityES12_S1D_vS1E_EENS_8epilogue10collective6detail29Sm90TmaWarpSpecializedAdapterINS1H_15DefaultEpilogueISJ_SK_SK_NS1G_6thread17LinearCombinationISJ_Li1EffLNS1L_9ScaleType4KindE0ELNS_15FloatRoundStyleE2ESJ_EENS1_15EpilogueDefaultEEEEEvvEEEEvNT_6ParamsE --------------------------
	.section	.nv.constant0._ZN7cutlass13device_kernelINS_4gemm6kernel13GemmUniversalIN4cute5tupleIJiiiiEEENS1_10collective13CollectiveMmaINS1_34MainloopSm90TmaGmmaWarpSpecializedILi4ENS5_IJNS4_1CILi1EEESB_SB_EEENS1_35KernelTmaWarpSpecializedCooperativeEEENS5_IJNSA_ILi128EEENSA_ILi256EEENSA_ILi64EEEEEENS_10tfloat32_tENS5_IJlSB_lEEESJ_SK_NS4_8TiledMMAINS4_8MMA_AtomIJNS4_4SM904GMMA30MMA_64x256x8_F32TF32TF32_SS_TNILNSO_7ScaleInE1ELSQ_1EEEEEENS4_6LayoutINS5_IJNSA_ILi2EEESB_SB_EEENS5_IJSB_NSA_ILi0EEESW_EEEEENS5_IJNS4_10UnderscoreESZ_SZ_EEEEENS4_13SM90_TMA_LOADENS4_14ComposedLayoutINS4_7SwizzleILi3ELi4ELi3EEENS4_18smem_ptr_flag_bitsILi32EEENST_INS5_IJNSA_ILi8EEENSA_ILi32EEEEEENS5_IJS19_SB_EEEEEEEvNS4_8identityES12_S1D_vS1E_EENS_8epilogue10collective6detail29Sm90TmaWarpSpecializedAdapterINS1H_15DefaultEpilogueISJ_SK_SK_NS1G_6thread17LinearCombinationISJ_Li1EffLNS1L_9ScaleType4KindE0ELNS_15FloatRoundStyleE2ESJ_EENS1_15EpilogueDefaultEEEEEvvEEEEvNT_6ParamsE,"a",@progbits
	.sectionflags	@""
	.align	4
.nv.constant0._ZN7cutlass13device_kernelINS_4gemm6kernel13GemmUniversalIN4cute5tupleIJiiiiEEENS1_10collective13CollectiveMmaINS1_34MainloopSm90TmaGmmaWarpSpecializedILi4ENS5_IJNS4_1CILi1EEESB_SB_EEENS1_35KernelTmaWarpSpecializedCooperativeEEENS5_IJNSA_ILi128EEENSA_ILi256EEENSA_ILi64EEEEEENS_10tfloat32_tENS5_IJlSB_lEEESJ_SK_NS4_8TiledMMAINS4_8MMA_AtomIJNS4_4SM904GMMA30MMA_64x256x8_F32TF32TF32_SS_TNILNSO_7ScaleInE1ELSQ_1EEEEEENS4_6LayoutINS5_IJNSA_ILi2EEESB_SB_EEENS5_IJSB_NSA_ILi0EEESW_EEEEENS5_IJNS4_10UnderscoreESZ_SZ_EEEEENS4_13SM90_TMA_LOADENS4_14ComposedLayoutINS4_7SwizzleILi3ELi4ELi3EEENS4_18smem_ptr_flag_bitsILi32EEENST_INS5_IJNSA_ILi8EEENSA_ILi32EEEEEENS5_IJS19_SB_EEEEEEEvNS4_8identityES12_S1D_vS1E_EENS_8epilogue10collective6detail29Sm90TmaWarpSpecializedAdapterINS1H_15DefaultEpilogueISJ_SK_SK_NS1G_6thread17LinearCombinationISJ_Li1EffLNS1L_9ScaleType4KindE0ELNS_15FloatRoundStyleE2ESJ_EENS1_15EpilogueDefaultEEEEEvvEEEEvNT_6ParamsE:
	.zero		1664


//--------------------- SYMBOLS --------------------------

	.type		.nv.reservedSmem.offset0,@object
	.size		.nv.reservedSmem.offset0,0x4
	.type		__assertfail,@function
